	.target	sm_80

	.elftype	@"ET_EXEC"


//--------------------- .note.nv.tkinfo           --------------------------
	.section	.note.nv.tkinfo,"",@"SHT_NOTE"
	.sectionflags	@"SHF_NOTE_NV_TKINFO"
	.tkinfo
        /*0018*/ 	.word	0x00000002
        /*0030*/ 	.string	""
        /*0030*/ 	.string	"ptxas"
        /*0030*/ 	.string	"Cuda compilation tools, release 13.0, V13.0.88"
        /*0030*/ 	.string	"Build cuda_13.0.r13.0/compiler.36424714_0"
        /*0030*/ 	.string	"-v  -suppress-debug-info  -lineinfo  -arch sm_80 "



//--------------------- .note.nv.cuinfo           --------------------------
	.section	.note.nv.cuinfo,"",@"SHT_NOTE"
	.sectionflags	@"SHF_NOTE_NV_CUINFO"
        /*0018*/ 	.short	0x0002
        /*001a*/ 	.short	0x0050
        /*001c*/ 	.short	0x0082
	.zero		2


//--------------------- .nv.info                  --------------------------
	.section	.nv.info,"",@"SHT_CUDA_INFO"
	.align	4


	//----- nvinfo : EIATTR_REGCOUNT
	.align		4
        /*0000*/ 	.byte	0x04, 0x2f
        /*0002*/ 	.short	(.L_1 - .L_0)
	.align		4
.L_0:
        /*0004*/ 	.word	index@(matmul_kernel)
        /*0008*/ 	.word	0x0000007e


	//----- nvinfo : EIATTR_FRAME_SIZE
	.align		4
.L_1:
        /*000c*/ 	.byte	0x04, 0x11
        /*000e*/ 	.short	(.L_3 - .L_2)
	.align		4
.L_2:
        /*0010*/ 	.word	index@(matmul_kernel)
        /*0014*/ 	.word	0x00000000


	//----- nvinfo : EIATTR_MIN_STACK_SIZE
	.align		4
.L_3:
        /*0018*/ 	.byte	0x04, 0x12
        /*001a*/ 	.short	(.L_5 - .L_4)
	.align		4
.L_4:
        /*001c*/ 	.word	index@(matmul_kernel)
        /*0020*/ 	.word	0x00000000
.L_5:


//--------------------- .nv.info.matmul_kernel    --------------------------
	.section	.nv.info.matmul_kernel,"",@"SHT_CUDA_INFO"
	.sectionflags	@""
	.align	4


	//----- nvinfo : EIATTR_CUDA_API_VERSION
	.align		4
        /*0000*/ 	.byte	0x04, 0x37
        /*0002*/ 	.short	(.L_7 - .L_6)
.L_6:
        /*0004*/ 	.word	0x00000082


	//----- nvinfo : EIATTR_SW2861232_WAR
	.align		4
.L_7:
        /*0008*/ 	.byte	0x01, 0x35
	.zero		2


	//----- nvinfo : EIATTR_PARAM_CBANK
	.align		4
        /*000c*/ 	.byte	0x04, 0x0a
        /*000e*/ 	.short	(.L_9 - .L_8)
	.align		4
.L_8:
        /*0010*/ 	.word	index@(.nv.constant0.matmul_kernel)
        /*0014*/ 	.short	0x0160
        /*0016*/ 	.short	0x0050


	//----- nvinfo : EIATTR_CBANK_PARAM_SIZE
	.align		4
.L_9:
        /*0018*/ 	.byte	0x03, 0x19
        /*001a*/ 	.short	0x0050


	//----- nvinfo : EIATTR_KPARAM_INFO
	.align		4
        /*001c*/ 	.byte	0x04, 0x17
        /*001e*/ 	.short	(.L_11 - .L_10)
.L_10:
        /*0020*/ 	.word	0x00000000
        /*0024*/ 	.short	0x000d
        /*0026*/ 	.short	0x0048
        /*0028*/ 	.byte	0x00, 0xf4, 0x21, 0x00


	//----- nvinfo : EIATTR_KPARAM_INFO
	.align		4
.L_11:
        /*002c*/ 	.byte	0x04, 0x17
        /*002e*/ 	.short	(.L_13 - .L_12)
.L_12:
        /*0030*/ 	.word	0x00000000
        /*0034*/ 	.short	0x000c
        /*0036*/ 	.short	0x0040
        /*0038*/ 	.byte	0x00, 0xf4, 0x21, 0x00


	//----- nvinfo : EIATTR_KPARAM_INFO
	.align		4
.L_13:
        /*003c*/ 	.byte	0x04, 0x17
        /*003e*/ 	.short	(.L_15 - .L_14)
.L_14:
        /*0040*/ 	.word	0x00000000
        /*0044*/ 	.short	0x000b
        /*0046*/ 	.short	0x0038
        /*0048*/ 	.byte	0x00, 0xf0, 0x11, 0x00


	//----- nvinfo : EIATTR_KPARAM_INFO
	.align		4
.L_15:
        /*004c*/ 	.byte	0x04, 0x17
        /*004e*/ 	.short	(.L_17 - .L_16)
.L_16:
        /*0050*/ 	.word	0x00000000
        /*0054*/ 	.short	0x000a
        /*0056*/ 	.short	0x0034
        /*0058*/ 	.byte	0x00, 0xf0, 0x11, 0x00


	//----- nvinfo : EIATTR_KPARAM_INFO
	.align		4
.L_17:
        /*005c*/ 	.byte	0x04, 0x17
        /*005e*/ 	.short	(.L_19 - .L_18)
.L_18:
        /*0060*/ 	.word	0x00000000
        /*0064*/ 	.short	0x0009
        /*0066*/ 	.short	0x0030
        /*0068*/ 	.byte	0x00, 0xf0, 0x11, 0x00


	//----- nvinfo : EIATTR_KPARAM_INFO
	.align		4
.L_19:
        /*006c*/ 	.byte	0x04, 0x17
        /*006e*/ 	.short	(.L_21 - .L_20)
.L_20:
        /*0070*/ 	.word	0x00000000
        /*0074*/ 	.short	0x0008
        /*0076*/ 	.short	0x002c
        /*0078*/ 	.byte	0x00, 0xf0, 0x11, 0x00


	//----- nvinfo : EIATTR_KPARAM_INFO
	.align		4
.L_21:
        /*007c*/ 	.byte	0x04, 0x17
        /*007e*/ 	.short	(.L_23 - .L_22)
.L_22:
        /*0080*/ 	.word	0x00000000
        /*0084*/ 	.short	0x0007
        /*0086*/ 	.short	0x0028
        /*0088*/ 	.byte	0x00, 0xf0, 0x11, 0x00


	//----- nvinfo : EIATTR_KPARAM_INFO
	.align		4
.L_23:
        /*008c*/ 	.byte	0x04, 0x17
        /*008e*/ 	.short	(.L_25 - .L_24)
.L_24:
        /*0090*/ 	.word	0x00000000
        /*0094*/ 	.short	0x0006
        /*0096*/ 	.short	0x0024
        /*0098*/ 	.byte	0x00, 0xf0, 0x11, 0x00


	//----- nvinfo : EIATTR_KPARAM_INFO
	.align		4
.L_25:
        /*009c*/ 	.byte	0x04, 0x17
        /*009e*/ 	.short	(.L_27 - .L_26)
.L_26:
        /*00a0*/ 	.word	0x00000000
        /*00a4*/ 	.short	0x0005
        /*00a6*/ 	.short	0x0020
        /*00a8*/ 	.byte	0x00, 0xf0, 0x11, 0x00


	//----- nvinfo : EIATTR_KPARAM_INFO
	.align		4
.L_27:
        /*00ac*/ 	.byte	0x04, 0x17
        /*00ae*/ 	.short	(.L_29 - .L_28)
.L_28:
        /*00b0*/ 	.word	0x00000000
        /*00b4*/ 	.short	0x0004
        /*00b6*/ 	.short	0x001c
        /*00b8*/ 	.byte	0x00, 0xf0, 0x11, 0x00


	//----- nvinfo : EIATTR_KPARAM_INFO
	.align		4
.L_29:
        /*00bc*/ 	.byte	0x04, 0x17
        /*00be*/ 	.short	(.L_31 - .L_30)
.L_30:
        /*00c0*/ 	.word	0x00000000
        /*00c4*/ 	.short	0x0003
        /*00c6*/ 	.short	0x0018
        /*00c8*/ 	.byte	0x00, 0xf0, 0x11, 0x00


	//----- nvinfo : EIATTR_KPARAM_INFO
	.align		4
.L_31:
        /*00cc*/ 	.byte	0x04, 0x17
        /*00ce*/ 	.short	(.L_33 - .L_32)
.L_32:
        /*00d0*/ 	.word	0x00000000
        /*00d4*/ 	.short	0x0002
        /*00d6*/ 	.short	0x0010
        /*00d8*/ 	.byte	0x00, 0xf4, 0x21, 0x00


	//----- nvinfo : EIATTR_KPARAM_INFO
	.align		4
.L_33:
        /*00dc*/ 	.byte	0x04, 0x17
        /*00de*/ 	.short	(.L_35 - .L_34)
.L_34:
        /*00e0*/ 	.word	0x00000000
        /*00e4*/ 	.short	0x0001
        /*00e6*/ 	.short	0x0008
        /*00e8*/ 	.byte	0x00, 0xf4, 0x21, 0x00


	//----- nvinfo : EIATTR_KPARAM_INFO
	.align		4
.L_35:
        /*00ec*/ 	.byte	0x04, 0x17
        /*00ee*/ 	.short	(.L_37 - .L_36)
.L_36:
        /*00f0*/ 	.word	0x00000000
        /*00f4*/ 	.short	0x0000
        /*00f6*/ 	.short	0x0000
        /*00f8*/ 	.byte	0x00, 0xf4, 0x21, 0x00


	//----- nvinfo : EIATTR_MAXREG_COUNT
	.align		4
.L_37:
        /*00fc*/ 	.byte	0x03, 0x1b
        /*00fe*/ 	.short	0x00ff


	//----- nvinfo : EIATTR_NUM_BARRIERS
	.align		4
        /*0100*/ 	.byte	0x02, 0x4c
        /*0102*/ 	.byte	0x01
	.zero		1


	//----- nvinfo : EIATTR_MERCURY_ISA_VERSION
	.align		4
        /*0104*/ 	.byte	0x03, 0x5f
        /*0106*/ 	.short	0x0000


	//----- nvinfo : EIATTR_EXIT_INSTR_OFFSETS
	.align		4
        /*0108*/ 	.byte	0x04, 0x1c
        /*010a*/ 	.short	(.L_39 - .L_38)


	//   ....[0]....
.L_38:
        /*010c*/ 	.word	0x00002c10


	//   ....[1]....
        /*0110*/ 	.word	0x00002c40


	//----- nvinfo : EIATTR_REQNTID
	.align		4
.L_39:
        /*0114*/ 	.byte	0x04, 0x10
        /*0116*/ 	.short	(.L_41 - .L_40)
.L_40:
        /*0118*/ 	.word	0x00000040
        /*011c*/ 	.word	0x00000001
        /*0120*/ 	.word	0x00000001
.L_41:


//--------------------- .nv.callgraph             --------------------------
	.section	.nv.callgraph,"",@"SHT_CUDA_CALLGRAPH"
	.align	4
	.sectionentsize	8
	.align		4
        /*0000*/ 	.word	0x00000000
	.align		4
        /*0004*/ 	.word	0xffffffff
	.align		4
        /*0008*/ 	.word	0x00000000
	.align		4
        /*000c*/ 	.word	0xfffffffe
	.align		4
        /*0010*/ 	.word	0x00000000
	.align		4
        /*0014*/ 	.word	0xfffffffd
	.align		4
        /*0018*/ 	.word	0x00000000
	.align		4
        /*001c*/ 	.word	0xfffffffc


//--------------------- .nv.rel.action            --------------------------
	.section	.nv.rel.action,"",@"SHT_CUDA_RELOCINFO"
	.align	8
	.sectionentsize	8
        /*0000*/ 	.byte	0x73, 0x00, 0x00, 0x00, 0x00, 0x00, 0x00, 0x00, 0x00, 0x00, 0x00, 0x11, 0x25, 0x00, 0x05, 0x36


//--------------------- .nv.constant0.matmul_kernel --------------------------
	.section	.nv.constant0.matmul_kernel,"a",@progbits
	.sectionflags	@""
	.align	4
.nv.constant0.matmul_kernel:
	.zero		432


//--------------------- .text.matmul_kernel       --------------------------
	.section	.text.matmul_kernel,"ax",@progbits
	.sectioninfo	@"SHI_REGISTERS=126"
	.align	128
        .global         matmul_kernel
        .type           matmul_kernel,@function
        .size           matmul_kernel,(.L_x_3 - matmul_kernel)
        .other          matmul_kernel,@"STO_CUDA_ENTRY STV_DEFAULT"
matmul_kernel:
.text.matmul_kernel:
[----:B------:R-:W-:Y:S02]  /*0000*/  IMAD.MOV.U32 R1, RZ, RZ, c[0x0][0x28] ;  /* 0x00000a00ff017624 */ /* 0x000fe400078e00ff */
[----:B------:R-:W-:Y:S01]  /*0010*/  IMAD.MOV.U32 R6, RZ, RZ, 0xf ;  /* 0x0000000fff067424 */ /* 0x000fe200078e00ff */
[----:B------:R-:W0:Y:S01]  /*0020*/  S2R R5, SR_CTAID.X ;  /* 0x0000000000057919 */ /* 0x000e220000002500 */
[----:B------:R-:W-:-:S03]  /*0030*/  ULDC.64 UR6, c[0x0][0x118] ;  /* 0x0000460000067ab9 */ /* 0x000fc60000000a00 */
[----:B------:R-:W-:-:S04]  /*0040*/  IADD3 R0, R6, c[0x0][0x17c], RZ ;  /* 0x00005f0006007a10 */ /* 0x000fc80007ffe0ff */
[----:B------:R-:W-:-:S04]  /*0050*/  SHF.R.S32.HI R3, RZ, 0x1f, R0 ;  /* 0x0000001fff037819 */ /* 0x000fc80000011400 */
[----:B------:R-:W-:-:S04]  /*0060*/  LEA.HI R3, R3, R0, RZ, 0x4 ;  /* 0x0000000003037211 */ /* 0x000fc800078f20ff */
[----:B------:R-:W-:-:S05]  /*0070*/  SHF.R.S32.HI R3, RZ, 0x4, R3 ;  /* 0x00000004ff037819 */ /* 0x000fca0000011403 */
[----:B------:R-:W-:Y:S01]  /*0080*/  IMAD.SHL.U32 R4, R3, 0x8, RZ ;  /* 0x0000000803047824 */ /* 0x000fe200078e00ff */
[----:B0-----:R-:W-:-:S04]  /*0090*/  IABS R10, R5 ;  /* 0x00000005000a7213 */ /* 0x001fc80000000000 */
[-C--:B------:R-:W-:Y:S02]  /*00a0*/  IABS R7, R4.reuse ;  /* 0x0000000400077213 */ /* 0x080fe40000000000 */
[----:B------:R-:W-:Y:S02]  /*00b0*/  IABS R11, R4 ;  /* 0x00000004000b7213 */ /* 0x000fe40000000000 */
[----:B------:R-:W0:Y:S08]  /*00c0*/  I2F.RP R0, R7 ;  /* 0x0000000700007306 */ /* 0x000e300000209400 */
[----:B0-----:R-:W0:Y:S02]  /*00d0*/  MUFU.RCP R0, R0 ;  /* 0x0000000000007308 */ /* 0x001e240000001000 */
[----:B0-----:R-:W-:Y:S01]  /*00e0*/  IADD3 R2, R0, 0xffffffe, RZ ;  /* 0x0ffffffe00027810 */ /* 0x001fe20007ffe0ff */
[----:B------:R-:W-:-:S05]  /*00f0*/  IMAD.MOV R0, RZ, RZ, -R11 ;  /* 0x000000ffff007224 */ /* 0x000fca00078e0a0b */
[----:B------:R0:W1:Y:S02]  /*0100*/  F2I.FTZ.U32.TRUNC.NTZ R3, R2 ;  /* 0x0000000200037305 */ /* 0x000064000021f000 */
[----:B0-----:R-:W-:Y:S02]  /*0110*/  IMAD.MOV.U32 R2, RZ, RZ, RZ ;  /* 0x000000ffff027224 */ /* 0x001fe400078e00ff */
[----:B-1----:R-:W-:-:S04]  /*0120*/  IMAD.MOV R8, RZ, RZ, -R3 ;  /* 0x000000ffff087224 */ /* 0x002fc800078e0a03 */
[----:B------:R-:W-:Y:S02]  /*0130*/  IMAD R9, R8, R7, RZ ;  /* 0x0000000708097224 */ /* 0x000fe400078e02ff */
[----:B------:R-:W-:Y:S02]  /*0140*/  IMAD.MOV.U32 R8, RZ, RZ, R10 ;  /* 0x000000ffff087224 */ /* 0x000fe400078e000a */
[----:B------:R-:W-:-:S06]  /*0150*/  IMAD.HI.U32 R3, R3, R9, R2 ;  /* 0x0000000903037227 */ /* 0x000fcc00078e0002 */
[----:B------:R-:W-:-:S04]  /*0160*/  IMAD.HI.U32 R3, R3, R8, RZ ;  /* 0x0000000803037227 */ /* 0x000fc800078e00ff */
[----:B------:R-:W-:-:S05]  /*0170*/  IMAD R0, R3, R0, R8 ;  /* 0x0000000003007224 */ /* 0x000fca00078e0208 */
[----:B------:R-:W-:-:S13]  /*0180*/  ISETP.GT.U32.AND P1, PT, R7, R0, PT ;  /* 0x000000000700720c */ /* 0x000fda0003f24070 */
[----:B------:R-:W-:Y:S01]  /*0190*/  @!P1 IMAD.IADD R0, R0, 0x1, -R7 ;  /* 0x0000000100009824 */ /* 0x000fe200078e0a07 */
[----:B------:R-:W-:Y:S02]  /*01a0*/  @!P1 IADD3 R3, R3, 0x1, RZ ;  /* 0x0000000103039810 */ /* 0x000fe40007ffe0ff */
[----:B------:R-:W-:Y:S02]  /*01b0*/  ISETP.NE.AND P1, PT, R4, RZ, PT ;  /* 0x000000ff0400720c */ /* 0x000fe40003f25270 */
[----:B------:R-:W-:Y:S02]  /*01c0*/  ISETP.GE.U32.AND P0, PT, R0, R7, PT ;  /* 0x000000070000720c */ /* 0x000fe40003f06070 */
[----:B------:R-:W-:-:S04]  /*01d0*/  LOP3.LUT R0, R5, R4, RZ, 0x3c, !PT ;  /* 0x0000000405007212 */ /* 0x000fc800078e3cff */
[----:B------:R-:W-:Y:S02]  /*01e0*/  ISETP.GE.AND P2, PT, R0, RZ, PT ;  /* 0x000000ff0000720c */ /* 0x000fe40003f46270 */
[----:B------:R-:W-:-:S05]  /*01f0*/  IADD3 R0, R6, c[0x0][0x178], RZ ;  /* 0x00005e0006007a10 */ /* 0x000fca0007ffe0ff */
[----:B------:R-:W-:-:S05]  /*0200*/  @P0 IADD3 R3, R3, 0x1, RZ ;  /* 0x0000000103030810 */ /* 0x000fca0007ffe0ff */
[----:B------:R-:W-:Y:S01]  /*0210*/  IMAD.MOV.U32 R2, RZ, RZ, R3 ;  /* 0x000000ffff027224 */ /* 0x000fe200078e0003 */
[----:B------:R-:W-:-:S03]  /*0220*/  SHF.R.S32.HI R3, RZ, 0x1f, R0 ;  /* 0x0000001fff037819 */ /* 0x000fc60000011400 */
[----:B------:R-:W-:Y:S01]  /*0230*/  @!P2 IMAD.MOV R2, RZ, RZ, -R2 ;  /* 0x000000ffff02a224 */ /* 0x000fe200078e0a02 */
[----:B------:R-:W-:Y:S02]  /*0240*/  @!P1 LOP3.LUT R2, RZ, R4, RZ, 0x33, !PT ;  /* 0x00000004ff029212 */ /* 0x000fe400078e33ff */
[----:B------:R-:W-:-:S03]  /*0250*/  LEA.HI R3, R3, R0, RZ, 0x4 ;  /* 0x0000000003037211 */ /* 0x000fc600078f20ff */
[----:B------:R-:W-:Y:S02]  /*0260*/  IMAD.SHL.U32 R8, R2, 0x8, RZ ;  /* 0x0000000802087824 */ /* 0x000fe400078e00ff */
[----:B------:R-:W-:-:S03]  /*0270*/  IMAD.MOV R2, RZ, RZ, -R2 ;  /* 0x000000ffff027224 */ /* 0x000fc600078e0a02 */
[----:B------:R-:W-:Y:S01]  /*0280*/  LEA.HI.SX32 R3, R3, -R8, 0x1c ;  /* 0x8000000803037211 */ /* 0x000fe200078fe2ff */
[----:B------:R-:W-:-:S03]  /*0290*/  IMAD R4, R4, R2, R5 ;  /* 0x0000000204047224 */ /* 0x000fc600078e0205 */
[----:B------:R-:W-:Y:S02]  /*02a0*/  IMNMX R11, R3, 0x8, PT ;  /* 0x00000008030b7817 */ /* 0x000fe40003800200 */
[----:B------:R-:W-:Y:S02]  /*02b0*/  IABS R9, R4 ;  /* 0x0000000400097213 */ /* 0x000fe40000000000 */
[----:B------:R-:W-:-:S04]  /*02c0*/  IABS R7, R11 ;  /* 0x0000000b00077213 */ /* 0x000fc80000000000 */
[----:B------:R-:W0:Y:S08]  /*02d0*/  I2F.RP R0, R7 ;  /* 0x0000000700007306 */ /* 0x000e300000209400 */
[----:B0-----:R-:W0:Y:S02]  /*02e0*/  MUFU.RCP R0, R0 ;  /* 0x0000000000007308 */ /* 0x001e240000001000 */
[----:B0-----:R-:W-:-:S06]  /*02f0*/  IADD3 R3, R0, 0xffffffe, RZ ;  /* 0x0ffffffe00037810 */ /* 0x001fcc0007ffe0ff */
[----:B------:R-:W0:Y:S02]  /*0300*/  F2I.FTZ.U32.TRUNC.NTZ R3, R3 ;  /* 0x0000000300037305 */ /* 0x000e24000021f000 */
[----:B0-----:R-:W-:-:S04]  /*0310*/  IMAD.MOV R6, RZ, RZ, -R3 ;  /* 0x000000ffff067224 */ /* 0x001fc800078e0a03 */
[----:B------:R-:W-:Y:S01]  /*0320*/  IMAD.MOV.U32 R2, RZ, RZ, R6 ;  /* 0x000000ffff027224 */ /* 0x000fe200078e0006 */
[----:B------:R-:W-:-:S03]  /*0330*/  IABS R6, R11 ;  /* 0x0000000b00067213 */ /* 0x000fc60000000000 */
[----:B------:R-:W-:Y:S02]  /*0340*/  IMAD R5, R2, R7, RZ ;  /* 0x0000000702057224 */ /* 0x000fe400078e02ff */
[----:B------:R-:W-:Y:S02]  /*0350*/  IMAD.MOV.U32 R2, RZ, RZ, RZ ;  /* 0x000000ffff027224 */ /* 0x000fe400078e00ff */
[----:B------:R-:W-:Y:S02]  /*0360*/  IMAD.MOV R0, RZ, RZ, -R6 ;  /* 0x000000ffff007224 */ /* 0x000fe400078e0a06 */
[----:B------:R-:W-:-:S04]  /*0370*/  IMAD.HI.U32 R2, R3, R5, R2 ;  /* 0x0000000503027227 */ /* 0x000fc800078e0002 */
[----:B------:R-:W-:Y:S02]  /*0380*/  IMAD.MOV.U32 R6, RZ, RZ, c[0x0][0x180] ;  /* 0x00006000ff067624 */ /* 0x000fe400078e00ff */
[----:B------:R-:W-:-:S03]  /*0390*/  IMAD.HI.U32 R2, R2, R9, RZ ;  /* 0x0000000902027227 */ /* 0x000fc600078e00ff */
[----:B------:R-:W-:Y:S01]  /*03a0*/  IADD3 R6, R6, 0x3f, RZ ;  /* 0x0000003f06067810 */ /* 0x000fe20007ffe0ff */
        /* <DEDUP_REMOVED lines=8> */
[----:B------:R-:W0:Y:S05]  /*0430*/  S2R R0, SR_TID.X ;  /* 0x0000000000007919 */ /* 0x000e2a0000002100 */
[----:B------:R-:W-:Y:S02]  /*0440*/  @P0 IADD3 R2, R2, 0x1, RZ ;  /* 0x0000000102020810 */ /* 0x000fe40007ffe0ff */
[----:B------:R-:W-:-:S03]  /*0450*/  ISETP.GT.AND P0, PT, R6, 0x3f, PT ;  /* 0x0000003f0600780c */ /* 0x000fc60003f04270 */
[----:B------:R-:W-:-:S04]  /*0460*/  IMAD.MOV.U32 R5, RZ, RZ, R2 ;  /* 0x000000ffff057224 */ /* 0x000fc800078e0002 */
[----:B------:R-:W-:Y:S01]  /*0470*/  @!P2 IMAD.MOV R5, RZ, RZ, -R5 ;  /* 0x000000ffff05a224 */ /* 0x000fe200078e0a05 */
[----:B------:R-:W-:-:S05]  /*0480*/  @!P1 LOP3.LUT R5, RZ, R11, RZ, 0x33, !PT ;  /* 0x0000000bff059212 */ /* 0x000fca00078e33ff */
[----:B------:R-:W-:Y:S01]  /*0490*/  IMAD.MOV R2, RZ, RZ, -R5 ;  /* 0x000000ffff027224 */ /* 0x000fe200078e0a05 */
[----:B------:R-:W-:Y:S01]  /*04a0*/  @!P0 PRMT R36, RZ, 0x7610, R36 ;  /* 0x00007610ff248816 */ /* 0x000fe20000000024 */
[----:B------:R-:W-:Y:S01]  /*04b0*/  IMAD.SHL.U32 R5, R5, 0x10, RZ ;  /* 0x0000001005057824 */ /* 0x000fe200078e00ff */
[----:B------:R-:W-:Y:S01]  /*04c0*/  @!P0 PRMT R38, RZ, 0x7610, R38 ;  /* 0x00007610ff268816 */ /* 0x000fe20000000026 */
[----:B------:R-:W-:Y:S01]  /*04d0*/  IMAD R2, R11, R2, R4 ;  /* 0x000000020b027224 */ /* 0x000fe200078e0204 */
[----:B0-----:R-:W-:Y:S02]  /*04e0*/  SHF.R.U32.HI R3, RZ, 0x4, R0 ;  /* 0x00000004ff037819 */ /* 0x001fe40000011600 */
[----:B------:R-:W-:Y:S01]  /*04f0*/  LOP3.LUT R7, R0, 0xf, RZ, 0xc0, !PT ;  /* 0x0000000f00077812 */ /* 0x000fe200078ec0ff */
[----:B------:R-:W-:Y:S01]  /*0500*/  IMAD.IADD R4, R8, 0x1, R2 ;  /* 0x0000000108047824 */ /* 0x000fe200078e0202 */
[----:B------:R-:W-:Y:S01]  /*0510*/  SGXT.U32 R2, R3, 0x2 ;  /* 0x000000020302781a */ /* 0x000fe20000000000 */
[----:B------:R-:W-:Y:S01]  /*0520*/  @!P0 IMAD.SHL.U32 R3, R0, 0x2, RZ ;  /* 0x0000000200038824 */ /* 0x000fe200078e00ff */
[----:B------:R-:W-:Y:S01]  /*0530*/  @!P0 PRMT R36, R36, 0x5410, RZ ;  /* 0x0000541024248816 */ /* 0x000fe200000000ff */
[----:B------:R-:W-:Y:S01]  /*0540*/  IMAD R4, R4, 0x10, R7 ;  /* 0x0000001004047824 */ /* 0x000fe200078e0207 */
[----:B------:R-:W-:Y:S01]  /*0550*/  @!P0 PRMT R38, R38, 0x5410, RZ ;  /* 0x0000541026268816 */ /* 0x000fe200000000ff */
[----:B------:R-:W-:Y:S05]  /*0560*/  @!P0 BRA `(.L_x_0) ;  /* 0x0000231000008947 */ /* 0x000fea0003800000 */
[----:B------:R-:W-:Y:S01]  /*0570*/  IABS R3, c[0x0][0x17c] ;  /* 0x00005f0000037a13 */ /* 0x000fe20000000000 */
[----:B------:R-:W-:Y:S01]  /*0580*/  ULDC UR4, c[0x0][0x180] ;  /* 0x0000600000047ab9 */ /* 0x000fe20000000800 */
[----:B------:R-:W-:-:S02]  /*0590*/  IADD3 R7, R5, 0xf, RZ ;  /* 0x0000000f05077810 */ /* 0x000fc40007ffe0ff */
[----:B------:R-:W0:Y:S01]  /*05a0*/  I2F.RP R10, R3 ;  /* 0x00000003000a7306 */ /* 0x000e220000209400 */
[C---:B------:R-:W-:Y:S02]  /*05b0*/  IADD3 R11, R5.reuse, 0xe, RZ ;  /* 0x0000000e050b7810 */ /* 0x040fe40007ffe0ff */
[----:B------:R-:W-:Y:S02]  /*05c0*/  IABS R15, R7 ;  /* 0x00000007000f7213 */ /* 0x000fe40000000000 */
[----:B------:R-:W-:Y:S02]  /*05d0*/  IABS R16, R11 ;  /* 0x0000000b00107213 */ /* 0x000fe40000000000 */
[----:B------:R-:W-:Y:S02]  /*05e0*/  IADD3 R12, R5, 0xd, RZ ;  /* 0x0000000d050c7810 */ /* 0x000fe40007ffe0ff */
[----:B------:R-:W-:Y:S02]  /*05f0*/  ISETP.GE.AND P3, PT, R7, RZ, PT ;  /* 0x000000ff0700720c */ /* 0x000fe40003f66270 */
[----:B------:R-:W-:-:S02]  /*0600*/  IADD3 R7, R5, 0xc, RZ ;  /* 0x0000000c05077810 */ /* 0x000fc40007ffe0ff */
[----:B------:R-:W-:Y:S02]  /*0610*/  IABS R17, R12 ;  /* 0x0000000c00117213 */ /* 0x000fe40000000000 */
[----:B------:R-:W-:Y:S01]  /*0620*/  ISETP.GE.AND P1, PT, R12, RZ, PT ;  /* 0x000000ff0c00720c */ /* 0x000fe20003f26270 */
[----:B0-----:R-:W0:Y:S01]  /*0630*/  MUFU.RCP R10, R10 ;  /* 0x0000000a000a7308 */ /* 0x001e220000001000 */
[----:B------:R-:W-:Y:S02]  /*0640*/  ISETP.GE.AND P4, PT, R7, RZ, PT ;  /* 0x000000ff0700720c */ /* 0x000fe40003f86270 */
[----:B------:R-:W-:Y:S02]  /*0650*/  IADD3 R19, R5, 0x9, RZ ;  /* 0x0000000905137810 */ /* 0x000fe40007ffe0ff */
[----:B------:R-:W-:Y:S02]  /*0660*/  ISETP.GE.AND P0, PT, R11, RZ, PT ;  /* 0x000000ff0b00720c */ /* 0x000fe40003f06270 */
[----:B------:R-:W-:-:S02]  /*0670*/  IABS R22, R19 ;  /* 0x0000001300167213 */ /* 0x000fc40000000000 */
[C---:B------:R-:W-:Y:S02]  /*0680*/  IADD3 R21, R5.reuse, 0x8, RZ ;  /* 0x0000000805157810 */ /* 0x040fe40007ffe0ff */
[----:B------:R-:W-:Y:S02]  /*0690*/  IADD3 R23, R5, 0x7, RZ ;  /* 0x0000000705177810 */ /* 0x000fe40007ffe0ff */
[----:B------:R-:W-:Y:S02]  /*06a0*/  IABS R24, R21 ;  /* 0x0000001500187213 */ /* 0x000fe40000000000 */
[----:B------:R-:W-:Y:S02]  /*06b0*/  IABS R44, c[0x0][0x178] ;  /* 0x00005e00002c7a13 */ /* 0x000fe40000000000 */
[----:B0-----:R-:W-:Y:S02]  /*06c0*/  IADD3 R8, R10, 0xffffffe, RZ ;  /* 0x0ffffffe0a087810 */ /* 0x001fe40007ffe0ff */
[----:B------:R-:W-:-:S02]  /*06d0*/  IABS R26, R23 ;  /* 0x00000017001a7213 */ /* 0x000fc40000000000 */
[----:B------:R0:W1:Y:S01]  /*06e0*/  F2I.FTZ.U32.TRUNC.NTZ R9, R8 ;  /* 0x0000000800097305 */ /* 0x000062000021f000 */
[C---:B------:R-:W-:Y:S02]  /*06f0*/  IADD3 R25, R5.reuse, 0x6, RZ ;  /* 0x0000000605197810 */ /* 0x040fe40007ffe0ff */
[C---:B------:R-:W-:Y:S02]  /*0700*/  IADD3 R29, R5.reuse, 0x4, RZ ;  /* 0x00000004051d7810 */ /* 0x040fe40007ffe0ff */
[----:B------:R-:W-:Y:S02]  /*0710*/  IABS R28, R25 ;  /* 0x00000019001c7213 */ /* 0x000fe40000000000 */
[----:B------:R-:W-:Y:S01]  /*0720*/  IABS R32, R29 ;  /* 0x0000001d00207213 */ /* 0x000fe20000000000 */
[----:B0-----:R-:W-:Y:S01]  /*0730*/  IMAD.MOV.U32 R8, RZ, RZ, RZ ;  /* 0x000000ffff087224 */ /* 0x001fe200078e00ff */
[C---:B------:R-:W-:Y:S02]  /*0740*/  IADD3 R27, R5.reuse, 0x5, RZ ;  /* 0x00000005051b7810 */ /* 0x040fe40007ffe0ff */
[----:B------:R-:W-:-:S02]  /*0750*/  IADD3 R33, R5, 0x2, RZ ;  /* 0x0000000205217810 */ /* 0x000fc40007ffe0ff */
[----:B------:R-:W-:Y:S01]  /*0760*/  IABS R30, R27 ;  /* 0x0000001b001e7213 */ /* 0x000fe20000000000 */
[----:B-1----:R-:W-:Y:S01]  /*0770*/  IMAD.MOV R14, RZ, RZ, -R9 ;  /* 0x000000ffff0e7224 */ /* 0x002fe200078e0a09 */
[----:B------:R-:W-:Y:S02]  /*0780*/  IABS R40, R33 ;  /* 0x0000002100287213 */ /* 0x000fe40000000000 */
[----:B------:R-:W-:Y:S01]  /*0790*/  IADD3 R31, R5, 0x3, RZ ;  /* 0x00000003051f7810 */ /* 0x000fe20007ffe0ff */
[----:B------:R-:W-:Y:S01]  /*07a0*/  IMAD R13, R14, R3, RZ ;  /* 0x000000030e0d7224 */ /* 0x000fe200078e02ff */
[----:B------:R-:W-:Y:S01]  /*07b0*/  IABS R50, R5 ;  /* 0x0000000500327213 */ /* 0x000fe20000000000 */
[----:B------:R-:W-:Y:S01]  /*07c0*/  IMAD.MOV.U32 R14, RZ, RZ, R15 ;  /* 0x000000ffff0e7224 */ /* 0x000fe200078e000f */
[----:B------:R-:W-:Y:S01]  /*07d0*/  IABS R34, R31 ;  /* 0x0000001f00227213 */ /* 0x000fe20000000000 */
[----:B------:R-:W-:Y:S01]  /*07e0*/  IMAD.HI.U32 R8, R9, R13, R8 ;  /* 0x0000000d09087227 */ /* 0x000fe200078e0008 */
[----:B------:R-:W-:-:S03]  /*07f0*/  IABS R47, R4 ;  /* 0x00000004002f7213 */ /* 0x000fc60000000000 */
[----:B------:R-:W-:Y:S02]  /*0800*/  IMAD.MOV.U32 R15, RZ, RZ, R16 ;  /* 0x000000ffff0f7224 */ /* 0x000fe400078e0010 */
[----:B------:R-:W-:-:S04]  /*0810*/  IMAD.HI.U32 R9, R8, R14, RZ ;  /* 0x0000000e08097227 */ /* 0x000fc800078e00ff */
[----:B------:R-:W-:-:S04]  /*0820*/  IMAD.HI.U32 R10, R8, R15, RZ ;  /* 0x0000000f080a7227 */ /* 0x000fc800078e00ff */
[----:B------:R-:W-:Y:S02]  /*0830*/  IMAD.MOV R9, RZ, RZ, -R9 ;  /* 0x000000ffff097224 */ /* 0x000fe400078e0a09 */
[----:B------:R-:W-:Y:S02]  /*0840*/  IMAD.MOV R16, RZ, RZ, -R10 ;  /* 0x000000ffff107224 */ /* 0x000fe400078e0a0a */
[----:B------:R-:W-:Y:S01]  /*0850*/  IMAD R10, R3, R9, R14 ;  /* 0x00000009030a7224 */ /* 0x000fe200078e020e */
[----:B------:R-:W-:Y:S01]  /*0860*/  IADD3 R9, R5, 0xb, RZ ;  /* 0x0000000b05097810 */ /* 0x000fe20007ffe0ff */
[C---:B------:R-:W-:Y:S01]  /*0870*/  IMAD R12, R3.reuse, R16, R15 ;  /* 0x00000010030c7224 */ /* 0x040fe200078e020f */
[----:B------:R-:W-:Y:S01]  /*0880*/  IABS R16, R7 ;  /* 0x0000000700107213 */ /* 0x000fe20000000000 */
[C---:B------:R-:W-:Y:S01]  /*0890*/  IMAD.HI.U32 R13, R8.reuse, R17, RZ ;  /* 0x00000011080d7227 */ /* 0x040fe200078e00ff */
[C---:B------:R-:W-:Y:S02]  /*08a0*/  ISETP.GT.U32.AND P5, PT, R3.reuse, R10, PT ;  /* 0x0000000a0300720c */ /* 0x040fe40003fa4070 */
[----:B------:R-:W-:Y:S01]  /*08b0*/  ISETP.GT.U32.AND P6, PT, R3, R12, PT ;  /* 0x0000000c0300720c */ /* 0x000fe20003fc4070 */
[----:B------:R-:W-:Y:S01]  /*08c0*/  IMAD.HI.U32 R7, R8, R16, RZ ;  /* 0x0000001008077227 */ /* 0x000fe200078e00ff */
[----:B------:R-:W-:-:S03]  /*08d0*/  ISETP.GE.AND P2, PT, R9, RZ, PT ;  /* 0x000000ff0900720c */ /* 0x000fc60003f46270 */
[----:B------:R-:W-:Y:S02]  /*08e0*/  IMAD.MOV R18, RZ, RZ, -R13 ;  /* 0x000000ffff127224 */ /* 0x000fe400078e0a0d */
[----:B------:R-:W-:Y:S02]  /*08f0*/  IMAD.MOV R7, RZ, RZ, -R7 ;  /* 0x000000ffff077224 */ /* 0x000fe400078e0a07 */
[----:B------:R-:W-:Y:S01]  /*0900*/  IMAD R14, R3, R18, R17 ;  /* 0x00000012030e7224 */ /* 0x000fe200078e0211 */
[----:B------:R-:W-:Y:S01]  /*0910*/  IADD3 R17, R5, 0xa, RZ ;  /* 0x0000000a05117810 */ /* 0x000fe20007ffe0ff */
[--C-:B------:R-:W-:Y:S01]  /*0920*/  @!P5 IMAD.IADD R10, R10, 0x1, -R3.reuse ;  /* 0x000000010a0ad824 */ /* 0x100fe200078e0a03 */
[----:B------:R-:W-:Y:S01]  /*0930*/  IABS R18, R9 ;  /* 0x0000000900127213 */ /* 0x000fe20000000000 */
[C---:B------:R-:W-:Y:S01]  /*0940*/  IMAD R16, R3.reuse, R7, R16 ;  /* 0x0000000703107224 */ /* 0x040fe200078e0210 */
[----:B------:R-:W-:Y:S01]  /*0950*/  IABS R20, R17 ;  /* 0x0000001100147213 */ /* 0x000fe20000000000 */
[----:B------:R-:W-:Y:S01]  /*0960*/  @!P6 IMAD.IADD R12, R12, 0x1, -R3 ;  /* 0x000000010c0ce824 */ /* 0x000fe200078e0a03 */
[C---:B------:R-:W-:Y:S01]  /*0970*/  ISETP.GT.U32.AND P5, PT, R3.reuse, R10, PT ;  /* 0x0000000a0300720c */ /* 0x040fe20003fa4070 */
[----:B------:R-:W-:Y:S01]  /*0980*/  IMAD.HI.U32 R9, R8, R18, RZ ;  /* 0x0000001208097227 */ /* 0x000fe200078e00ff */
[----:B------:R-:W-:-:S03]  /*0990*/  ISETP.GT.U32.AND P6, PT, R3, R16, PT ;  /* 0x000000100300720c */ /* 0x000fc60003fc4070 */
[----:B------:R-:W-:-:S04]  /*09a0*/  IMAD.HI.U32 R11, R8, R20, RZ ;  /* 0x00000014080b7227 */ /* 0x000fc800078e00ff */
[----:B------:R-:W-:-:S04]  /*09b0*/  IMAD.HI.U32 R13, R8, R22, RZ ;  /* 0x00000016080d7227 */ /* 0x000fc800078e00ff */
[--C-:B------:R-:W-:Y:S01]  /*09c0*/  @!P5 IMAD.IADD R10, R10, 0x1, -R3.reuse ;  /* 0x000000010a0ad824 */ /* 0x100fe200078e0a03 */
[C---:B------:R-:W-:Y:S01]  /*09d0*/  ISETP.GT.U32.AND P5, PT, R3.reuse, R14, PT ;  /* 0x0000000e0300720c */ /* 0x040fe20003fa4070 */
[----:B------:R-:W-:Y:S02]  /*09e0*/  @!P6 IMAD.IADD R16, R16, 0x1, -R3 ;  /* 0x000000011010e824 */ /* 0x000fe400078e0a03 */
[----:B------:R-:W-:Y:S02]  /*09f0*/  @!P3 IMAD.MOV R10, RZ, RZ, -R10 ;  /* 0x000000ffff0ab224 */ /* 0x000fe400078e0a0a */
[----:B------:R-:W-:Y:S01]  /*0a00*/  IMAD.MOV R9, RZ, RZ, -R9 ;  /* 0x000000ffff097224 */ /* 0x000fe200078e0a09 */
[----:B------:R-:W-:Y:S01]  /*0a10*/  ISETP.GT.U32.AND P6, PT, R3, R16, PT ;  /* 0x000000100300720c */ /* 0x000fe20003fc4070 */
[----:B------:R-:W-:Y:S02]  /*0a20*/  IMAD.MOV R11, RZ, RZ, -R11 ;  /* 0x000000ffff0b7224 */ /* 0x000fe400078e0a0b */
[----:B------:R-:W-:-:S02]  /*0a30*/  IMAD.MOV R13, RZ, RZ, -R13 ;  /* 0x000000ffff0d7224 */ /* 0x000fc400078e0a0d */
[C---:B------:R-:W-:Y:S02]  /*0a40*/  IMAD R18, R3.reuse, R9, R18 ;  /* 0x0000000903127224 */ /* 0x040fe400078e0212 */
[----:B------:R-:W-:Y:S01]  /*0a50*/  @!P5 IMAD.IADD R14, R14, 0x1, -R3 ;  /* 0x000000010e0ed824 */ /* 0x000fe200078e0a03 */
[C---:B------:R-:W-:Y:S01]  /*0a60*/  ISETP.GT.U32.AND P5, PT, R3.reuse, R12, PT ;  /* 0x0000000c0300720c */ /* 0x040fe20003fa4070 */
[C---:B------:R-:W-:Y:S02]  /*0a70*/  IMAD R20, R3.reuse, R11, R20 ;  /* 0x0000000b03147224 */ /* 0x040fe400078e0214 */
[C---:B------:R-:W-:Y:S01]  /*0a80*/  IMAD R22, R3.reuse, R13, R22 ;  /* 0x0000000d03167224 */ /* 0x040fe200078e0216 */
[----:B------:R-:W-:Y:S01]  /*0a90*/  ISETP.GT.U32.AND P3, PT, R3, R14, PT ;  /* 0x0000000e0300720c */ /* 0x000fe20003f64070 */
[----:B------:R-:W0:Y:S01]  /*0aa0*/  I2F.RP R13, R44 ;  /* 0x0000002c000d7306 */ /* 0x000e220000209400 */
[----:B------:R-:W-:-:S04]  /*0ab0*/  IMAD.HI.U32 R15, R8, R24, RZ ;  /* 0x00000018080f7227 */ /* 0x000fc800078e00ff */
[----:B------:R-:W-:-:S04]  /*0ac0*/  IMAD.HI.U32 R7, R8, R26, RZ ;  /* 0x0000001a08077227 */ /* 0x000fc800078e00ff */
[--C-:B------:R-:W-:Y:S01]  /*0ad0*/  @!P5 IMAD.IADD R12, R12, 0x1, -R3.reuse ;  /* 0x000000010c0cd824 */ /* 0x100fe200078e0a03 */
[C---:B------:R-:W-:Y:S01]  /*0ae0*/  ISETP.GT.U32.AND P5, PT, R3.reuse, R18, PT ;  /* 0x000000120300720c */ /* 0x040fe20003fa4070 */
[--C-:B------:R-:W-:Y:S01]  /*0af0*/  @!P6 IMAD.IADD R16, R16, 0x1, -R3.reuse ;  /* 0x000000011010e824 */ /* 0x100fe200078e0a03 */
[C---:B------:R-:W-:Y:S01]  /*0b00*/  ISETP.GT.U32.AND P6, PT, R3.reuse, R22, PT ;  /* 0x000000160300720c */ /* 0x040fe20003fc4070 */
[----:B------:R-:W-:Y:S01]  /*0b10*/  @!P3 IMAD.IADD R14, R14, 0x1, -R3 ;  /* 0x000000010e0eb824 */ /* 0x000fe200078e0a03 */
[----:B------:R-:W-:Y:S01]  /*0b20*/  ISETP.GT.U32.AND P3, PT, R3, R20, PT ;  /* 0x000000140300720c */ /* 0x000fe20003f64070 */
[----:B------:R-:W-:Y:S01]  /*0b30*/  IMAD.MOV R15, RZ, RZ, -R15 ;  /* 0x000000ffff0f7224 */ /* 0x000fe200078e0a0f */
[----:B0-----:R-:W0:Y:S01]  /*0b40*/  MUFU.RCP R13, R13 ;  /* 0x0000000d000d7308 */ /* 0x001e220000001000 */
[----:B------:R-:W-:Y:S02]  /*0b50*/  IMAD.MOV R11, RZ, RZ, -R7 ;  /* 0x000000ffff0b7224 */ /* 0x000fe400078e0a07 */
[----:B------:R-:W-:-:S04]  /*0b60*/  IMAD.HI.U32 R9, R8, R28, RZ ;  /* 0x0000001c08097227 */ /* 0x000fc800078e00ff */
[C---:B------:R-:W-:Y:S02]  /*0b70*/  IMAD R24, R3.reuse, R15, R24 ;  /* 0x0000000f03187224 */ /* 0x040fe400078e0218 */
[----:B------:R-:W-:Y:S01]  /*0b80*/  IMAD R26, R3, R11, R26 ;  /* 0x0000000b031a7224 */ /* 0x000fe200078e021a */
[----:B------:R-:W-:Y:S01]  /*0b90*/  IADD3 R11, R5, 0x1, RZ ;  /* 0x00000001050b7810 */ /* 0x000fe20007ffe0ff */
[----:B------:R-:W-:Y:S02]  /*0ba0*/  IMAD.MOV R9, RZ, RZ, -R9 ;  /* 0x000000ffff097224 */ /* 0x000fe400078e0a09 */
[--C-:B------:R-:W-:Y:S01]  /*0bb0*/  @!P5 IMAD.IADD R18, R18, 0x1, -R3.reuse ;  /* 0x000000011212d824 */ /* 0x100fe200078e0a03 */
[C---:B------:R-:W-:Y:S01]  /*0bc0*/  ISETP.GT.U32.AND P5, PT, R3.reuse, R24, PT ;  /* 0x000000180300720c */ /* 0x040fe20003fa4070 */
[----:B------:R-:W-:Y:S01]  /*0bd0*/  @!P3 IMAD.IADD R20, R20, 0x1, -R3 ;  /* 0x000000011414b824 */ /* 0x000fe200078e0a03 */
[C---:B------:R-:W-:Y:S01]  /*0be0*/  ISETP.GT.U32.AND P3, PT, R3.reuse, R26, PT ;  /* 0x0000001a0300720c */ /* 0x040fe20003f64070 */
[----:B------:R-:W-:Y:S01]  /*0bf0*/  IMAD R28, R3, R9, R28 ;  /* 0x00000009031c7224 */ /* 0x000fe200078e021c */
[----:B------:R-:W-:Y:S01]  /*0c00*/  IABS R42, R11 ;  /* 0x0000000b002a7213 */ /* 0x000fe20000000000 */
[----:B------:R-:W-:Y:S01]  /*0c10*/  IMAD.HI.U32 R9, R8, R32, RZ ;  /* 0x0000002008097227 */ /* 0x000fe200078e00ff */
[----:B0-----:R-:W-:-:S03]  /*0c20*/  IADD3 R15, R13, 0xffffffe, RZ ;  /* 0x0ffffffe0d0f7810 */ /* 0x001fc60007ffe0ff */
[----:B------:R-:W-:Y:S01]  /*0c30*/  @!P6 IMAD.IADD R22, R22, 0x1, -R3 ;  /* 0x000000011616e824 */ /* 0x000fe200078e0a03 */
[C---:B------:R-:W-:Y:S01]  /*0c40*/  ISETP.GT.U32.AND P6, PT, R3.reuse, R18, PT ;  /* 0x000000120300720c */ /* 0x040fe20003fc4070 */
[----:B------:R-:W-:Y:S02]  /*0c50*/  IMAD.MOV R9, RZ, RZ, -R9 ;  /* 0x000000ffff097224 */ /* 0x000fe400078e0a09 */
[----:B------:R-:W-:Y:S01]  /*0c60*/  @!P0 IMAD.MOV R12, RZ, RZ, -R12 ;  /* 0x000000ffff0c8224 */ /* 0x000fe200078e0a0c */
[C---:B------:R-:W-:Y:S01]  /*0c70*/  ISETP.GT.U32.AND P0, PT, R3.reuse, R22, PT ;  /* 0x000000160300720c */ /* 0x040fe20003f04070 */
[----:B------:R-:W-:Y:S02]  /*0c80*/  IMAD R32, R3, R9, R32 ;  /* 0x0000000903207224 */ /* 0x000fe400078e0220 */
[----:B------:R-:W-:-:S04]  /*0c90*/  IMAD.HI.U32 R7, R8, R30, RZ ;  /* 0x0000001e08077227 */ /* 0x000fc800078e00ff */
[----:B------:R-:W-:-:S04]  /*0ca0*/  IMAD.HI.U32 R9, R8, R40, RZ ;  /* 0x0000002808097227 */ /* 0x000fc800078e00ff */
[--C-:B------:R-:W-:Y:S01]  /*0cb0*/  @!P5 IMAD.IADD R24, R24, 0x1, -R3.reuse ;  /* 0x000000011818d824 */ /* 0x100fe200078e0a03 */
[C---:B------:R-:W-:Y:S01]  /*0cc0*/  ISETP.GT.U32.AND P5, PT, R3.reuse, R20, PT ;  /* 0x000000140300720c */ /* 0x040fe20003fa4070 */
[----:B------:R-:W-:Y:S02]  /*0cd0*/  @!P3 IMAD.IADD R26, R26, 0x1, -R3 ;  /* 0x000000011a1ab824 */ /* 0x000fe400078e0a03 */
[----:B------:R-:W-:Y:S01]  /*0ce0*/  IMAD.MOV R7, RZ, RZ, -R7 ;  /* 0x000000ffff077224 */ /* 0x000fe200078e0a07 */
[C---:B------:R-:W-:Y:S01]  /*0cf0*/  ISETP.GT.U32.AND P3, PT, R3.reuse, R24, PT ;  /* 0x000000180300720c */ /* 0x040fe20003f64070 */
[----:B------:R-:W-:Y:S02]  /*0d00*/  IMAD.MOV R9, RZ, RZ, -R9 ;  /* 0x000000ffff097224 */ /* 0x000fe400078e0a09 */
[----:B------:R-:W-:Y:S01]  /*0d10*/  @!P1 IMAD.MOV R14, RZ, RZ, -R14 ;  /* 0x000000ffff0e9224 */ /* 0x000fe200078e0a0e */
[C---:B------:R-:W-:Y:S01]  /*0d20*/  ISETP.GT.U32.AND P1, PT, R3.reuse, R26, PT ;  /* 0x0000001a0300720c */ /* 0x040fe20003f24070 */
[----:B------:R-:W-:Y:S01]  /*0d30*/  @!P6 IMAD.IADD R18, R18, 0x1, -R3 ;  /* 0x000000011212e824 */ /* 0x000fe200078e0a03 */
[C---:B------:R-:W-:Y:S01]  /*0d40*/  ISETP.GT.U32.AND P6, PT, R3.reuse, R28, PT ;  /* 0x0000001c0300720c */ /* 0x040fe20003fc4070 */
[----:B------:R-:W-:-:S02]  /*0d50*/  IMAD R30, R3, R7, R30 ;  /* 0x00000007031e7224 */ /* 0x000fc400078e021e */
[----:B------:R-:W-:-:S04]  /*0d60*/  IMAD.HI.U32 R7, R8, R34, RZ ;  /* 0x0000002208077227 */ /* 0x000fc800078e00ff */
[----:B------:R-:W-:-:S04]  /*0d70*/  IMAD.HI.U32 R13, R8, R42, RZ ;  /* 0x0000002a080d7227 */ /* 0x000fc800078e00ff */
[C---:B------:R-:W-:Y:S02]  /*0d80*/  IMAD R40, R3.reuse, R9, R40 ;  /* 0x0000000903287224 */ /* 0x040fe400078e0228 */
[----:B------:R0:W1:Y:S01]  /*0d90*/  F2I.FTZ.U32.TRUNC.NTZ R9, R15 ;  /* 0x0000000f00097305 */ /* 0x000062000021f000 */
[----:B------:R-:W-:Y:S01]  /*0da0*/  @!P0 IMAD.IADD R22, R22, 0x1, -R3 ;  /* 0x0000000116168824 */ /* 0x000fe200078e0a03 */
[C---:B------:R-:W-:Y:S01]  /*0db0*/  ISETP.GT.U32.AND P0, PT, R3.reuse, R32, PT ;  /* 0x000000200300720c */ /* 0x040fe20003f04070 */
[----:B------:R-:W-:Y:S02]  /*0dc0*/  IMAD.MOV R7, RZ, RZ, -R7 ;  /* 0x000000ffff077224 */ /* 0x000fe400078e0a07 */
[----:B------:R-:W-:Y:S02]  /*0dd0*/  IMAD.MOV R13, RZ, RZ, -R13 ;  /* 0x000000ffff0d7224 */ /* 0x000fe400078e0a0d */
[----:B------:R-:W-:Y:S01]  /*0de0*/  @!P5 IMAD.IADD R20, R20, 0x1, -R3 ;  /* 0x000000011414d824 */ /* 0x000fe200078e0a03 */
[----:B------:R-:W-:Y:S01]  /*0df0*/  ISETP.GT.U32.AND P5, PT, R3, R30, PT ;  /* 0x0000001e0300720c */ /* 0x000fe20003fa4070 */
[----:B------:R-:W-:Y:S01]  /*0e00*/  IMAD.HI.U32 R8, R8, R50, RZ ;  /* 0x0000003208087227 */ /* 0x000fe200078e00ff */
[----:B0-----:R-:W-:-:S03]  /*0e10*/  LOP3.LUT R15, R2, 0x1c, RZ, 0xfc, !PT ;  /* 0x0000001c020f7812 */ /* 0x001fc600078efcff */
[C---:B------:R-:W-:Y:S02]  /*0e20*/  IMAD R34, R3.reuse, R7, R34 ;  /* 0x0000000703227224 */ /* 0x040fe400078e0222 */
[C---:B------:R-:W-:Y:S01]  /*0e30*/  IMAD R42, R3.reuse, R13, R42 ;  /* 0x0000000d032a7224 */ /* 0x040fe200078e022a */
[----:B------:R-:W-:Y:S01]  /*0e40*/  LOP3.LUT R13, R2, 0x14, RZ, 0xfc, !PT ;  /* 0x00000014020d7812 */ /* 0x000fe200078efcff */
[----:B------:R-:W-:Y:S02]  /*0e50*/  IMAD.MOV R8, RZ, RZ, -R8 ;  /* 0x000000ffff087224 */ /* 0x000fe400078e0a08 */
[--C-:B------:R-:W-:Y:S01]  /*0e60*/  @!P3 IMAD.IADD R24, R24, 0x1, -R3.reuse ;  /* 0x000000011818b824 */ /* 0x100fe200078e0a03 */
[C---:B------:R-:W-:Y:S01]  /*0e70*/  ISETP.GT.U32.AND P3, PT, R3.reuse, R34, PT ;  /* 0x000000220300720c */ /* 0x040fe20003f64070 */
[--C-:B------:R-:W-:Y:S01]  /*0e80*/  @!P1 IMAD.IADD R26, R26, 0x1, -R3.reuse ;  /* 0x000000011a1a9824 */ /* 0x100fe200078e0a03 */
[C---:B------:R-:W-:Y:S01]  /*0e90*/  ISETP.GT.U32.AND P1, PT, R3.reuse, R40, PT ;  /* 0x000000280300720c */ /* 0x040fe20003f24070 */
[--C-:B------:R-:W-:Y:S01]  /*0ea0*/  @!P6 IMAD.IADD R28, R28, 0x1, -R3.reuse ;  /* 0x000000011c1ce824 */ /* 0x100fe200078e0a03 */
[----:B------:R-:W-:Y:S01]  /*0eb0*/  ISETP.GT.U32.AND P6, PT, R3, R42, PT ;  /* 0x0000002a0300720c */ /* 0x000fe20003fc4070 */
[----:B------:R-:W-:Y:S01]  /*0ec0*/  @!P0 IMAD.IADD R32, R32, 0x1, -R3 ;  /* 0x0000000120208824 */ /* 0x000fe200078e0a03 */
[----:B------:R-:W-:Y:S01]  /*0ed0*/  ISETP.GE.AND P0, PT, R17, RZ, PT ;  /* 0x000000ff1100720c */ /* 0x000fe20003f06270 */
[----:B------:R-:W-:Y:S01]  /*0ee0*/  IMAD R50, R3, R8, R50 ;  /* 0x0000000803327224 */ /* 0x000fe200078e0232 */
[----:B------:R-:W-:Y:S01]  /*0ef0*/  LOP3.LUT R17, R2, 0x24, RZ, 0xfc, !PT ;  /* 0x0000002402117812 */ /* 0x000fe200078efcff */
[----:B-1----:R-:W-:-:S02]  /*0f00*/  IMAD.MOV R7, RZ, RZ, -R9 ;  /* 0x000000ffff077224 */ /* 0x002fc400078e0a09 */
[--C-:B------:R-:W-:Y:S01]  /*0f10*/  @!P5 IMAD.IADD R30, R30, 0x1, -R3.reuse ;  /* 0x000000011e1ed824 */ /* 0x100fe200078e0a03 */
[----:B------:R-:W-:Y:S01]  /*0f20*/  ISETP.GT.U32.AND P5, PT, R3, R50, PT ;  /* 0x000000320300720c */ /* 0x000fe20003fa4070 */
[----:B------:R-:W-:Y:S02]  /*0f30*/  IMAD R7, R7, R44, RZ ;  /* 0x0000002c07077224 */ /* 0x000fe400078e02ff */
[----:B------:R-:W-:Y:S02]  /*0f40*/  IMAD.MOV.U32 R8, RZ, RZ, RZ ;  /* 0x000000ffff087224 */ /* 0x000fe400078e00ff */
[----:B------:R-:W-:Y:S01]  /*0f50*/  @!P3 IMAD.IADD R34, R34, 0x1, -R3 ;  /* 0x000000012222b824 */ /* 0x000fe200078e0a03 */
[----:B------:R-:W-:Y:S01]  /*0f60*/  ISETP.GE.AND P3, PT, R19, RZ, PT ;  /* 0x000000ff1300720c */ /* 0x000fe20003f66270 */
[----:B------:R-:W-:Y:S01]  /*0f70*/  IMAD.HI.U32 R8, R9, R7, R8 ;  /* 0x0000000709087227 */ /* 0x000fe200078e0008 */
[----:B------:R-:W-:Y:S02]  /*0f80*/  LOP3.LUT R9, R0, 0x7, RZ, 0xc0, !PT ;  /* 0x0000000700097812 */ /* 0x000fe400078ec0ff */
[----:B------:R-:W-:Y:S01]  /*0f90*/  LOP3.LUT R19, R2, 0x2c, RZ, 0xfc, !PT ;  /* 0x0000002c02137812 */ /* 0x000fe200078efcff */
[--C-:B------:R-:W-:Y:S01]  /*0fa0*/  @!P1 IMAD.IADD R40, R40, 0x1, -R3.reuse ;  /* 0x0000000128289824 */ /* 0x100fe200078e0a03 */
[----:B------:R-:W-:Y:S01]  /*0fb0*/  ISETP.GE.AND P1, PT, R21, RZ, PT ;  /* 0x000000ff1500720c */ /* 0x000fe20003f26270 */
[----:B------:R-:W-:Y:S01]  /*0fc0*/  @!P6 IMAD.IADD R42, R42, 0x1, -R3 ;  /* 0x000000012a2ae824 */ /* 0x000fe200078e0a03 */
[----:B------:R-:W-:Y:S01]  /*0fd0*/  ISETP.GE.AND P6, PT, R23, RZ, PT ;  /* 0x000000ff1700720c */ /* 0x000fe20003fc6270 */
[----:B------:R-:W-:Y:S01]  /*0fe0*/  @!P0 IMAD.MOV R20, RZ, RZ, -R20 ;  /* 0x000000ffff148224 */ /* 0x000fe200078e0a14 */
[----:B------:R-:W-:Y:S01]  /*0ff0*/  ISETP.GT.U32.AND P0, PT, R3, R32, PT ;  /* 0x000000200300720c */ /* 0x000fe20003f04070 */
[----:B------:R-:W-:Y:S01]  /*1000*/  IMAD.HI.U32 R8, R8, R47, RZ ;  /* 0x0000002f08087227 */ /* 0x000fe200078e00ff */
[----:B------:R-:W-:-:S02]  /*1010*/  LOP3.LUT R21, R2, 0x34, RZ, 0xfc, !PT ;  /* 0x0000003402157812 */ /* 0x000fc400078efcff */
[----:B------:R-:W-:Y:S01]  /*1020*/  LEA.HI R23, R0, 0x3c, RZ, 0x1c ;  /* 0x0000003c00177811 */ /* 0x000fe200078fe0ff */
[----:B------:R-:W-:Y:S02]  /*1030*/  @!P5 IMAD.IADD R50, R50, 0x1, -R3 ;  /* 0x000000013232d824 */ /* 0x000fe400078e0a03 */
[----:B------:R-:W-:Y:S02]  /*1040*/  IMAD.MOV R8, RZ, RZ, -R8 ;  /* 0x000000ffff087224 */ /* 0x000fe400078e0a08 */
[----:B------:R-:W-:Y:S01]  /*1050*/  @!P4 IMAD.MOV R16, RZ, RZ, -R16 ;  /* 0x000000ffff10c224 */ /* 0x000fe200078e0a10 */
[C---:B------:R-:W-:Y:S01]  /*1060*/  ISETP.GT.U32.AND P4, PT, R3.reuse, R28, PT ;  /* 0x0000001c0300720c */ /* 0x040fe20003f84070 */
[----:B------:R-:W-:Y:S01]  /*1070*/  IMAD R47, R44, R8, R47 ;  /* 0x000000082c2f7224 */ /* 0x000fe200078e022f */
[C---:B------:R-:W-:Y:S01]  /*1080*/  ISETP.GT.U32.AND P5, PT, R3.reuse, R50, PT ;  /* 0x000000320300720c */ /* 0x040fe20003fa4070 */
[----:B------:R-:W-:Y:S01]  /*1090*/  @!P2 IMAD.MOV R18, RZ, RZ, -R18 ;  /* 0x000000ffff12a224 */ /* 0x000fe200078e0a12 */
[C---:B------:R-:W-:Y:S01]  /*10a0*/  ISETP.GT.U32.AND P2, PT, R3.reuse, R30, PT ;  /* 0x0000001e0300720c */ /* 0x040fe20003f44070 */
[----:B------:R-:W-:Y:S01]  /*10b0*/  @!P3 IMAD.MOV R22, RZ, RZ, -R22 ;  /* 0x000000ffff16b224 */ /* 0x000fe200078e0a16 */
[C---:B------:R-:W-:Y:S01]  /*10c0*/  ISETP.GT.U32.AND P3, PT, R3.reuse, R34, PT ;  /* 0x000000220300720c */ /* 0x040fe20003f64070 */
[----:B------:R-:W-:Y:S01]  /*10d0*/  @!P1 IMAD.MOV R24, RZ, RZ, -R24 ;  /* 0x000000ffff189224 */ /* 0x000fe200078e0a18 */
[C---:B------:R-:W-:Y:S01]  /*10e0*/  ISETP.GT.U32.AND P1, PT, R3.reuse, R40, PT ;  /* 0x000000280300720c */ /* 0x040fe20003f24070 */
[----:B------:R-:W-:Y:S01]  /*10f0*/  @!P6 IMAD.MOV R26, RZ, RZ, -R26 ;  /* 0x000000ffff1ae224 */ /* 0x000fe200078e0a1a */
[----:B------:R-:W-:Y:S01]  /*1100*/  ISETP.GT.U32.AND P6, PT, R3, R42, PT ;  /* 0x0000002a0300720c */ /* 0x000fe20003fc4070 */
[--C-:B------:R-:W-:Y:S01]  /*1110*/  @!P0 IMAD.IADD R32, R32, 0x1, -R3.reuse ;  /* 0x0000000120208824 */ /* 0x100fe200078e0a03 */
[----:B------:R-:W-:Y:S01]  /*1120*/  ISETP.GT.U32.AND P0, PT, R44, R47, PT ;  /* 0x0000002f2c00720c */ /* 0x000fe20003f04070 */
[----:B------:R-:W-:Y:S01]  /*1130*/  IMAD.SHL.U32 R7, R0, 0x20, RZ ;  /* 0x0000002000077824 */ /* 0x000fe200078e00ff */
[----:B------:R-:W-:Y:S01]  /*1140*/  SHF.R.S32.HI R8, RZ, 0x2, R0 ;  /* 0x00000002ff087819 */ /* 0x000fe20000011400 */
[--C-:B------:R-:W-:Y:S01]  /*1150*/  @!P4 IMAD.IADD R28, R28, 0x1, -R3.reuse ;  /* 0x000000011c1cc824 */ /* 0x100fe200078e0a03 */
[----:B------:R-:W-:Y:S01]  /*1160*/  ISETP.GE.AND P4, PT, R25, RZ, PT ;  /* 0x000000ff1900720c */ /* 0x000fe20003f86270 */
[--C-:B------:R-:W-:Y:S01]  /*1170*/  @!P5 IMAD.IADD R50, R50, 0x1, -R3.reuse ;  /* 0x000000013232d824 */ /* 0x100fe200078e0a03 */
[----:B------:R-:W-:Y:S01]  /*1180*/  SGXT R8, R8, 0x1 ;  /* 0x000000010808781a */ /* 0x000fe20000000200 */
[--C-:B------:R-:W-:Y:S01]  /*1190*/  @!P2 IMAD.IADD R30, R30, 0x1, -R3.reuse ;  /* 0x000000011e1ea824 */ /* 0x100fe200078e0a03 */
[----:B------:R-:W-:Y:S01]  /*11a0*/  LOP3.LUT R36, R7, 0x400, RZ, 0xc0, !PT ;  /* 0x0000040007247812 */ /* 0x000fe200078ec0ff */
[--C-:B------:R-:W-:Y:S01]  /*11b0*/  @!P3 IMAD.IADD R34, R34, 0x1, -R3.reuse ;  /* 0x000000012222b824 */ /* 0x100fe200078e0a03 */
[----:B------:R-:W-:Y:S01]  /*11c0*/  ISETP.GE.AND P5, PT, R11, RZ, PT ;  /* 0x000000ff0b00720c */ /* 0x000fe20003fa6270 */
[--C-:B------:R-:W-:Y:S01]  /*11d0*/  @!P1 IMAD.IADD R40, R40, 0x1, -R3.reuse ;  /* 0x0000000128289824 */ /* 0x100fe200078e0a03 */
[----:B------:R-:W-:Y:S01]  /*11e0*/  LOP3.LUT R8, R8, 0x90, RZ, 0xc0, !PT ;  /* 0x0000009008087812 */ /* 0x000fe200078ec0ff */
[----:B------:R-:W-:Y:S01]  /*11f0*/  @!P6 IMAD.IADD R42, R42, 0x1, -R3 ;  /* 0x000000012a2ae824 */ /* 0x000fe200078e0a03 */
[----:B------:R-:W-:Y:S01]  /*1200*/  ISETP.GE.AND P2, PT, R27, RZ, PT ;  /* 0x000000ff1b00720c */ /* 0x000fe20003f46270 */
[----:B------:R-:W-:Y:S01]  /*1210*/  IMAD R11, R9, 0x80, R36 ;  /* 0x00000080090b7824 */ /* 0x000fe200078e0224 */
[----:B------:R-:W-:Y:S01]  /*1220*/  LOP3.LUT R8, R8, 0x60, R7, 0xf8, !PT ;  /* 0x0000006008087812 */ /* 0x000fe200078ef807 */
[C---:B------:R-:W-:Y:S01]  /*1230*/  IMAD.SHL.U32 R3, R0.reuse, 0x2, RZ ;  /* 0x0000000200037824 */ /* 0x040fe200078e00ff */
[----:B------:R-:W-:Y:S01]  /*1240*/  ISETP.GE.AND P3, PT, R29, RZ, PT ;  /* 0x000000ff1d00720c */ /* 0x000fe20003f66270 */
[----:B------:R-:W-:Y:S01]  /*1250*/  IMAD.SHL.U32 R36, R9, 0x10, RZ ;  /* 0x0000001009247824 */ /* 0x000fe200078e00ff */
[----:B------:R-:W-:Y:S01]  /*1260*/  ISETP.GE.AND P1, PT, R31, RZ, PT ;  /* 0x000000ff1f00720c */ /* 0x000fe20003f26270 */
[----:B------:R-:W-:Y:S01]  /*1270*/  @!P0 IMAD.IADD R47, R47, 0x1, -R44 ;  /* 0x000000012f2f8824 */ /* 0x000fe200078e0a2c */
[----:B------:R-:W-:Y:S01]  /*1280*/  ISETP.GE.AND P6, PT, R33, RZ, PT ;  /* 0x000000ff2100720c */ /* 0x000fe20003fc6270 */
[----:B------:R-:W-:Y:S01]  /*1290*/  IMAD.SHL.U32 R9, R0, 0x10, RZ ;  /* 0x0000001000097824 */ /* 0x000fe200078e00ff */
[--C-:B------:R-:W-:Y:S01]  /*12a0*/  LOP3.LUT R38, R36, 0x30, R3.reuse, 0x78, !PT ;  /* 0x0000003024267812 */ /* 0x100fe200078e7803 */
[----:B------:R-:W-:Y:S01]  /*12b0*/  IMAD.MOV.U32 R46, RZ, RZ, R40 ;  /* 0x000000ffff2e7224 */ /* 0x000fe200078e0028 */
[----:B------:R-:W-:Y:S01]  /*12c0*/  LOP3.LUT R36, R8, 0x10, R3, 0x78, !PT ;  /* 0x0000001008247812 */ /* 0x000fe200078e7803 */
[----:B------:R-:W-:Y:S01]  /*12d0*/  IMAD.MOV.U32 R8, RZ, RZ, R28 ;  /* 0x000000ffff087224 */ /* 0x000fe200078e001c */
[----:B------:R-:W-:Y:S01]  /*12e0*/  ISETP.GT.U32.AND P0, PT, R44, R47, PT ;  /* 0x0000002f2c00720c */ /* 0x000fe20003f04070 */
[----:B------:R-:W-:Y:S01]  /*12f0*/  IMAD.MOV.U32 R48, RZ, RZ, R42 ;  /* 0x000000ffff307224 */ /* 0x000fe200078e002a */
[----:B------:R-:W-:Y:S01]  /*1300*/  SHF.R.S32.HI R7, RZ, 0x1f, R6 ;  /* 0x0000001fff077819 */ /* 0x000fe20000011406 */
[----:B------:R-:W-:Y:S01]  /*1310*/  @!P4 IMAD.MOV R8, RZ, RZ, -R8 ;  /* 0x000000ffff08c224 */ /* 0x000fe200078e0a08 */
[----:B------:R-:W-:Y:S01]  /*1320*/  ISETP.GE.AND P4, PT, R5, RZ, PT ;  /* 0x000000ff0500720c */ /* 0x000fe20003f86270 */
[----:B------:R-:W-:Y:S01]  /*1330*/  @!P5 IMAD.MOV R48, RZ, RZ, -R48 ;  /* 0x000000ffff30d224 */ /* 0x000fe200078e0a30 */
[----:B------:R-:W-:Y:S01]  /*1340*/  LOP3.LUT R9, R9, 0x100, RZ, 0xc0, !PT ;  /* 0x0000010009097812 */ /* 0x000fe200078ec0ff */
[----:B------:R-:W-:Y:S01]  /*1350*/  @!P6 IMAD.MOV R46, RZ, RZ, -R46 ;  /* 0x000000ffff2ee224 */ /* 0x000fe200078e0a2e */
[----:B------:R-:W-:Y:S01]  /*1360*/  LEA.HI R104, R7, R6, RZ, 0x6 ;  /* 0x0000000607687211 */ /* 0x000fe200078f30ff */
[----:B------:R-:W-:Y:S01]  /*1370*/  IMAD.IADD R6, R11, 0x1, R38 ;  /* 0x000000010b067824 */ /* 0x000fe200078e0226 */
[----:B------:R-:W-:Y:S01]  /*1380*/  LOP3.LUT R11, R0, 0x3f, RZ, 0xc0, !PT ;  /* 0x0000003f000b7812 */ /* 0x000fe200078ec0ff */
[----:B------:R-:W-:Y:S01]  /*1390*/  IMAD.IADD R7, R9, 0x1, R36 ;  /* 0x0000000109077824 */ /* 0x000fe200078e0224 */
[----:B------:R-:W-:Y:S01]  /*13a0*/  LOP3.LUT R9, RZ, c[0x0][0x17c], RZ, 0x33, !PT ;  /* 0x00005f00ff097a12 */ /* 0x000fe200078e33ff */
[----:B------:R-:W-:Y:S01]  /*13b0*/  @!P0 IMAD.IADD R47, R47, 0x1, -R44 ;  /* 0x000000012f2f8824 */ /* 0x000fe200078e0a2c */
[----:B------:R-:W-:Y:S01]  /*13c0*/  ISETP.NE.AND P0, PT, RZ, c[0x0][0x17c], PT ;  /* 0x00005f00ff007a0c */ /* 0x000fe20003f05270 */
[----:B------:R-:W-:Y:S01]  /*13d0*/  IMAD.MOV.U32 R36, RZ, RZ, R30 ;  /* 0x000000ffff247224 */ /* 0x000fe200078e001e */
[----:B------:R-:W-:Y:S01]  /*13e0*/  SHF.R.S32.HI R104, RZ, 0x6, R104 ;  /* 0x00000006ff687819 */ /* 0x000fe20000011468 */
[----:B------:R-:W-:Y:S01]  /*13f0*/  IMAD.MOV.U32 R38, RZ, RZ, R32 ;  /* 0x000000ffff267224 */ /* 0x000fe200078e0020 */
[C---:B------:R-:W-:Y:S01]  /*1400*/  SEL R28, R9.reuse, R10, !P0 ;  /* 0x0000000a091c7207 */ /* 0x040fe20004000000 */
[----:B------:R-:W-:Y:S01]  /*1410*/  IMAD.MOV.U32 R44, RZ, RZ, R34 ;  /* 0x000000ffff2c7224 */ /* 0x000fe200078e0022 */
[C---:B------:R-:W-:Y:S01]  /*1420*/  SEL R29, R9.reuse, R12, !P0 ;  /* 0x0000000c091d7207 */ /* 0x040fe20004000000 */
[----:B------:R-:W-:Y:S01]  /*1430*/  @!P2 IMAD.MOV R36, RZ, RZ, -R36 ;  /* 0x000000ffff24a224 */ /* 0x000fe200078e0a24 */
[C---:B------:R-:W-:Y:S01]  /*1440*/  SEL R30, R9.reuse, R14, !P0 ;  /* 0x0000000e091e7207 */ /* 0x040fe20004000000 */
[----:B------:R-:W-:Y:S01]  /*1450*/  @!P3 IMAD.MOV R38, RZ, RZ, -R38 ;  /* 0x000000ffff26b224 */ /* 0x000fe200078e0a26 */
[C---:B------:R-:W-:Y:S01]  /*1460*/  SEL R31, R9.reuse, R16, !P0 ;  /* 0x00000010091f7207 */ /* 0x040fe20004000000 */
[----:B------:R-:W-:Y:S01]  /*1470*/  @!P1 IMAD.MOV R44, RZ, RZ, -R44 ;  /* 0x000000ffff2c9224 */ /* 0x000fe200078e0a2c */
[C---:B------:R-:W-:Y:S01]  /*1480*/  SEL R32, R9.reuse, R18, !P0 ;  /* 0x0000001209207207 */ /* 0x040fe20004000000 */
[----:B------:R-:W-:Y:S01]  /*1490*/  @!P4 IMAD.MOV R50, RZ, RZ, -R50 ;  /* 0x000000ffff32c224 */ /* 0x000fe200078e0a32 */
[C---:B------:R-:W-:Y:S01]  /*14a0*/  SEL R33, R9.reuse, R20, !P0 ;  /* 0x0000001409217207 */ /* 0x040fe20004000000 */
[----:B------:R-:W-:Y:S01]  /*14b0*/  IMAD R28, R28, c[0x0][0x190], RZ ;  /* 0x000064001c1c7a24 */ /* 0x000fe200078e02ff */
[----:B------:R-:W-:Y:S01]  /*14c0*/  SEL R34, R9, R22, !P0 ;  /* 0x0000001609227207 */ /* 0x000fe20004000000 */
[----:B------:R-:W-:Y:S01]  /*14d0*/  IMAD R29, R29, c[0x0][0x190], RZ ;  /* 0x000064001d1d7a24 */ /* 0x000fe200078e02ff */
        /* <DEDUP_REMOVED lines=16> */
[----:B------:R-:W-:Y:S01]  /*15e0*/  SEL R50, R9, R50, !P0 ;  /* 0x0000003209327207 */ /* 0x000fe20004000000 */
[----:B------:R-:W-:Y:S01]  /*15f0*/  IMAD R42, R42, c[0x0][0x190], RZ ;  /* 0x000064002a2a7a24 */ /* 0x000fe200078e02ff */
[----:B------:R-:W-:Y:S01]  /*1600*/  ISETP.GE.AND P1, PT, R4, RZ, PT ;  /* 0x000000ff0400720c */ /* 0x000fe20003f26270 */
[----:B------:R-:W-:Y:S01]  /*1610*/  IMAD R43, R43, c[0x0][0x190], RZ ;  /* 0x000064002b2b7a24 */ /* 0x000fe200078e02ff */
[----:B------:R-:W-:Y:S01]  /*1620*/  ISETP.NE.AND P0, PT, RZ, c[0x0][0x178], PT ;  /* 0x00005e00ff007a0c */ /* 0x000fe20003f05270 */
[----:B------:R-:W-:Y:S01]  /*1630*/  IMAD R44, R44, c[0x0][0x190], RZ ;  /* 0x000064002c2c7a24 */ /* 0x000fe200078e02ff */
[----:B------:R-:W-:Y:S01]  /*1640*/  LEA R107, P3, R28, c[0x0][0x168], 0x1 ;  /* 0x00005a001c6b7a11 */ /* 0x000fe200078608ff */
[----:B------:R-:W-:Y:S01]  /*1650*/  IMAD R46, R46, c[0x0][0x190], RZ ;  /* 0x000064002e2e7a24 */ /* 0x000fe200078e02ff */
[----:B------:R-:W-:Y:S01]  /*1660*/  LEA R80, P4, R29, c[0x0][0x168], 0x1 ;  /* 0x00005a001d507a11 */ /* 0x000fe200078808ff */
[----:B------:R-:W-:Y:S01]  /*1670*/  IMAD R45, R45, c[0x0][0x190], RZ ;  /* 0x000064002d2d7a24 */ /* 0x000fe200078e02ff */
[----:B------:R-:W-:Y:S01]  /*1680*/  LEA.HI.X.SX32 R106, R28, c[0x0][0x16c], 0x1, P3 ;  /* 0x00005b001c6a7a11 */ /* 0x000fe200018f0eff */
[----:B------:R-:W-:Y:S01]  /*1690*/  IMAD R50, R50, c[0x0][0x190], RZ ;  /* 0x0000640032327a24 */ /* 0x000fe200078e02ff */
[----:B------:R-:W-:Y:S01]  /*16a0*/  LEA.HI.X.SX32 R81, R29, c[0x0][0x16c], 0x1, P4 ;  /* 0x00005b001d517a11 */ /* 0x000fe200020f0eff */
[----:B------:R-:W-:Y:S01]  /*16b0*/  IMAD.SHL.U32 R49, R11, 0x2, RZ ;  /* 0x000000020b317824 */ /* 0x000fe200078e00ff */
[----:B------:R-:W-:Y:S01]  /*16c0*/  LEA R78, P5, R30, c[0x0][0x168], 0x1 ;  /* 0x00005a001e4e7a11 */ /* 0x000fe200078a08ff */
[----:B------:R-:W-:Y:S01]  /*16d0*/  @!P1 IMAD.MOV R47, RZ, RZ, -R47 ;  /* 0x000000ffff2f9224 */ /* 0x000fe200078e0a2f */
[----:B------:R-:W-:Y:S01]  /*16e0*/  LEA R76, P6, R31, c[0x0][0x168], 0x1 ;  /* 0x00005a001f4c7a11 */ /* 0x000fe200078c08ff */
[----:B------:R-:W-:Y:S01]  /*16f0*/  IMAD.MOV.U32 R25, RZ, RZ, c[0x0][0x18c] ;  /* 0x00006300ff197624 */ /* 0x000fe200078e00ff */
[----:B------:R-:W-:Y:S01]  /*1700*/  @!P0 LOP3.LUT R47, RZ, c[0x0][0x178], RZ, 0x33, !PT ;  /* 0x00005e00ff2f8a12 */ /* 0x000fe200078e33ff */
[----:B------:R-:W-:Y:S01]  /*1710*/  IMAD.MOV.U32 R26, RZ, RZ, c[0x0][0x188] ;  /* 0x00006200ff1a7624 */ /* 0x000fe200078e00ff */
[----:B------:R-:W-:Y:S01]  /*1720*/  LEA R74, P0, R32, c[0x0][0x168], 0x1 ;  /* 0x00005a00204a7a11 */ /* 0x000fe200078008ff */
[----:B------:R-:W-:Y:S01]  /*1730*/  IMAD R24, R2, c[0x0][0x188], RZ ;  /* 0x0000620002187a24 */ /* 0x000fe200078e02ff */
[----:B------:R-:W-:Y:S01]  /*1740*/  LEA R62, P1, R33, c[0x0][0x168], 0x1 ;  /* 0x00005a00213e7a11 */ /* 0x000fe200078208ff */
[----:B------:R-:W-:Y:S01]  /*1750*/  IMAD R47, R47, c[0x0][0x184], RZ ;  /* 0x000061002f2f7a24 */ /* 0x000fe200078e02ff */
[----:B------:R-:W-:Y:S01]  /*1760*/  LEA R66, P3, R35, c[0x0][0x168], 0x1 ;  /* 0x00005a0023427a11 */ /* 0x000fe200078608ff */
[----:B------:R-:W-:Y:S01]  /*1770*/  CS2R R36, SRZ ;  /* 0x0000000000247805 */ /* 0x000fe2000001ff00 */
[----:B------:R-:W-:Y:S01]  /*1780*/  LEA R70, P4, R40, c[0x0][0x168], 0x1 ;  /* 0x00005a0028467a11 */ /* 0x000fe200078808ff */
[----:B------:R-:W-:Y:S01]  /*1790*/  CS2R R38, SRZ ;  /* 0x0000000000267805 */ /* 0x000fe2000001ff00 */
[----:B------:R-:W-:Y:S01]  /*17a0*/  LEA R52, P2, R47, c[0x0][0x160], 0x1 ;  /* 0x000058002f347a11 */ /* 0x000fe200078408ff */
[----:B------:R-:W-:Y:S01]  /*17b0*/  IMAD.SHL.U32 R25, R25, 0x40, RZ ;  /* 0x0000004019197824 */ /* 0x000fe200078e00ff */
[----:B------:R-:W-:Y:S01]  /*17c0*/  LOP3.LUT R8, R2, 0x4, RZ, 0xfc, !PT ;  /* 0x0000000402087812 */ /* 0x000fe200078efcff */
[----:B------:R-:W-:Y:S01]  /*17d0*/  IMAD.SHL.U32 R26, R26, 0x40, RZ ;  /* 0x000000401a1a7824 */ /* 0x000fe200078e00ff */
[----:B------:R-:W-:Y:S01]  /*17e0*/  LEA.HI.X.SX32 R53, R47, c[0x0][0x164], 0x1, P2 ;  /* 0x000059002f357a11 */ /* 0x000fe200010f0eff */
[----:B------:R-:W-:Y:S01]  /*17f0*/  IMAD R27, R11, c[0x0][0x18c], RZ ;  /* 0x000063000b1b7a24 */ /* 0x000fe200078e02ff */
[----:B------:R-:W-:Y:S01]  /*1800*/  LEA R72, P2, R34, c[0x0][0x168], 0x1 ;  /* 0x00005a0022487a11 */ /* 0x000fe200078408ff */
[----:B------:R-:W-:Y:S01]  /*1810*/  IMAD R48, R23, c[0x0][0x188], RZ ;  /* 0x0000620017307a24 */ /* 0x000fe200078e02ff */
[C---:B------:R-:W-:Y:S01]  /*1820*/  LOP3.LUT R9, R2.reuse, 0x8, RZ, 0xfc, !PT ;  /* 0x0000000802097812 */ /* 0x040fe200078efcff */
        /* <DEDUP_REMOVED lines=9> */
[----:B------:R-:W-:Y:S01]  /*18c0*/  LOP3.LUT R18, R2, 0x28, RZ, 0xfc, !PT ;  /* 0x0000002802127812 */ /* 0x000fe200078efcff */
[----:B------:R-:W-:Y:S01]  /*18d0*/  IMAD R90, R14, c[0x0][0x188], RZ ;  /* 0x000062000e5a7a24 */ /* 0x000fe200078e02ff */
[----:B------:R-:W-:Y:S01]  /*18e0*/  LOP3.LUT R20, R2, 0x30, RZ, 0xfc, !PT ;  /* 0x0000003002147812 */ /* 0x000fe200078efcff */
[----:B------:R-:W-:Y:S01]  /*18f0*/  IMAD R88, R16, c[0x0][0x188], RZ ;  /* 0x0000620010587a24 */ /* 0x000fe200078e02ff */
[----:B------:R-:W-:Y:S01]  /*1900*/  LOP3.LUT R22, R2, 0x38, RZ, 0xfc, !PT ;  /* 0x0000003802167812 */ /* 0x000fe200078efcff */
[----:B------:R-:W-:Y:S01]  /*1910*/  IMAD R86, R18, c[0x0][0x188], RZ ;  /* 0x0000620012567a24 */ /* 0x000fe200078e02ff */
[----:B------:R-:W-:Y:S01]  /*1920*/  LEA.HI.X.SX32 R79, R30, c[0x0][0x16c], 0x1, P5 ;  /* 0x00005b001e4f7a11 */ /* 0x000fe200028f0eff */
        /* <DEDUP_REMOVED lines=11> */
[----:B------:R-:W-:-:S02]  /*19e0*/  LEA.HI.X.SX32 R71, R40, c[0x0][0x16c], 0x1, P4 ;  /* 0x00005b0028477a11 */ /* 0x000fc400020f0eff */
[----:B------:R-:W-:Y:S02]  /*19f0*/  LEA R68, P5, R41, c[0x0][0x168], 0x1 ;  /* 0x00005a0029447a11 */ /* 0x000fe400078a08ff */
[----:B------:R-:W-:Y:S02]  /*1a00*/  LEA R112, P6, R42, c[0x0][0x168], 0x1 ;  /* 0x00005a002a707a11 */ /* 0x000fe400078c08ff */
[----:B------:R-:W-:Y:S02]  /*1a10*/  LEA R111, P0, R43, c[0x0][0x168], 0x1 ;  /* 0x00005a002b6f7a11 */ /* 0x000fe400078008ff */
[----:B------:R-:W-:Y:S02]  /*1a20*/  LEA R105, P1, R44, c[0x0][0x168], 0x1 ;  /* 0x00005a002c697a11 */ /* 0x000fe400078208ff */
[----:B------:R-:W-:Y:S02]  /*1a30*/  LEA R58, P2, R46, c[0x0][0x168], 0x1 ;  /* 0x00005a002e3a7a11 */ /* 0x000fe400078408ff */
[----:B------:R-:W-:-:S02]  /*1a40*/  LEA R65, P3, R45, c[0x0][0x168], 0x1 ;  /* 0x00005a002d417a11 */ /* 0x000fc400078608ff */
[----:B------:R-:W-:Y:S02]  /*1a50*/  LEA R59, P4, R50, c[0x0][0x168], 0x1 ;  /* 0x00005a00323b7a11 */ /* 0x000fe400078808ff */
[C---:B------:R-:W-:Y:S02]  /*1a60*/  LOP3.LUT R96, R49.reuse, 0x10, RZ, 0x3c, !PT ;  /* 0x0000001031607812 */ /* 0x040fe400078e3cff */
[C---:B------:R-:W-:Y:S02]  /*1a70*/  LOP3.LUT R97, R49.reuse, 0x20, RZ, 0x3c, !PT ;  /* 0x0000002031617812 */ /* 0x040fe400078e3cff */
[C---:B------:R-:W-:Y:S02]  /*1a80*/  LOP3.LUT R98, R49.reuse, 0x30, RZ, 0x3c, !PT ;  /* 0x0000003031627812 */ /* 0x040fe400078e3cff */
[C---:B------:R-:W-:Y:S02]  /*1a90*/  LOP3.LUT R99, R49.reuse, 0x40, RZ, 0x3c, !PT ;  /* 0x0000004031637812 */ /* 0x040fe400078e3cff */
[----:B------:R-:W-:-:S02]  /*1aa0*/  LOP3.LUT R100, R49, 0x50, RZ, 0x3c, !PT ;  /* 0x0000005031647812 */ /* 0x000fc400078e3cff */
[C---:B------:R-:W-:Y:S02]  /*1ab0*/  LOP3.LUT R101, R49.reuse, 0x60, RZ, 0x3c, !PT ;  /* 0x0000006031657812 */ /* 0x040fe400078e3cff */
[----:B------:R-:W-:Y:S02]  /*1ac0*/  LOP3.LUT R102, R49, 0x70, RZ, 0x3c, !PT ;  /* 0x0000007031667812 */ /* 0x000fe400078e3cff */
[----:B------:R-:W-:Y:S02]  /*1ad0*/  LOP3.LUT R103, R6, 0x40, RZ, 0x3c, !PT ;  /* 0x0000004006677812 */ /* 0x000fe400078e3cff */
[----:B------:R-:W-:Y:S02]  /*1ae0*/  LEA.HI.X.SX32 R69, R41, c[0x0][0x16c], 0x1, P5 ;  /* 0x00005b0029457a11 */ /* 0x000fe400028f0eff */
[----:B------:R-:W-:Y:S02]  /*1af0*/  LEA.HI.X.SX32 R109, R42, c[0x0][0x16c], 0x1, P6 ;  /* 0x00005b002a6d7a11 */ /* 0x000fe400030f0eff */
[----:B------:R-:W-:-:S02]  /*1b00*/  LEA.HI.X.SX32 R110, R43, c[0x0][0x16c], 0x1, P0 ;  /* 0x00005b002b6e7a11 */ /* 0x000fc400000f0eff */
[----:B------:R-:W-:Y:S02]  /*1b10*/  LEA.HI.X.SX32 R108, R44, c[0x0][0x16c], 0x1, P1 ;  /* 0x00005b002c6c7a11 */ /* 0x000fe400008f0eff */
[----:B------:R-:W-:Y:S02]  /*1b20*/  LEA.HI.X.SX32 R60, R46, c[0x0][0x16c], 0x1, P2 ;  /* 0x00005b002e3c7a11 */ /* 0x000fe400010f0eff */
[----:B------:R-:W-:Y:S02]  /*1b30*/  LEA.HI.X.SX32 R64, R45, c[0x0][0x16c], 0x1, P3 ;  /* 0x00005b002d407a11 */ /* 0x000fe400018f0eff */
[----:B------:R-:W-:Y:S02]  /*1b40*/  LEA.HI.X.SX32 R61, R50, c[0x0][0x16c], 0x1, P4 ;  /* 0x00005b00323d7a11 */ /* 0x000fe400020f0eff */
.L_x_1:
[----:B------:R-:W-:Y:S01]  /*1b50*/  ISETP.GE.AND P0, PT, R2, UR4, PT ;  /* 0x0000000402007c0c */ /* 0x000fe2000bf06270 */
[----:B------:R-:W-:Y:S01]  /*1b60*/  IMAD.WIDE R28, R24, 0x2, R52 ;  /* 0x00000002181c7825 */ /* 0x000fe200078e0234 */
[----:B------:R-:W-:Y:S02]  /*1b70*/  PRMT R118, RZ, 0x7610, R118 ;  /* 0x00007610ff767816 */ /* 0x000fe40000000076 */
[----:B------:R-:W-:-:S09]  /*1b80*/  ISETP.GE.AND P1, PT, R9, UR4, PT ;  /* 0x0000000409007c0c */ /* 0x000fd2000bf26270 */
[----:B------:R0:W2:Y:S01]  /*1b90*/  @!P0 LDG.E.U16 R118, [R28.64] ;  /* 0x000000061c768981 */ /* 0x0000a2000c1e1500 */
[----:B------:R-:W-:Y:S02]  /*1ba0*/  ISETP.GE.AND P0, PT, R12, UR4, PT ;  /* 0x000000040c007c0c */ /* 0x000fe4000bf06270 */
[----:B------:R-:W-:Y:S02]  /*1bb0*/  PRMT R116, RZ, 0x7610, R116 ;  /* 0x00007610ff747816 */ /* 0x000fe40000000074 */
[----:B------:R-:W-:Y:S01]  /*1bc0*/  PRMT R115, RZ, 0x7610, R115 ;  /* 0x00007610ff737816 */ /* 0x000fe20000000073 */
[----:B0-----:R-:W-:-:S05]  /*1bd0*/  IMAD.WIDE R28, R94, 0x2, R52 ;  /* 0x000000025e1c7825 */ /* 0x001fca00078e0234 */
[----:B------:R0:W3:Y:S01]  /*1be0*/  @!P1 LDG.E.U16 R116, [R28.64] ;  /* 0x000000061c749981 */ /* 0x0000e2000c1e1500 */
[----:B------:R-:W-:Y:S02]  /*1bf0*/  ISETP.GE.AND P1, PT, R10, UR4, PT ;  /* 0x000000040a007c0c */ /* 0x000fe4000bf26270 */
[----:B------:R-:W-:Y:S01]  /*1c00*/  ISETP.GE.AND P2, PT, R13, UR4, PT ;  /* 0x000000040d007c0c */ /* 0x000fe2000bf46270 */
[----:B0-----:R-:W-:Y:S01]  /*1c10*/  IMAD.WIDE R28, R92, 0x2, R52 ;  /* 0x000000025c1c7825 */ /* 0x001fe200078e0234 */
[----:B------:R-:W-:-:S04]  /*1c20*/  ISETP.GE.AND P3, PT, R14, UR4, PT ;  /* 0x000000040e007c0c */ /* 0x000fc8000bf66270 */
[----:B------:R0:W4:Y:S01]  /*1c30*/  @!P0 LDG.E.U16 R115, [R28.64] ;  /* 0x000000061c738981 */ /* 0x000122000c1e1500 */
[----:B------:R-:W-:Y:S01]  /*1c40*/  ISETP.GE.AND P0, PT, R8, UR4, PT ;  /* 0x0000000408007c0c */ /* 0x000fe2000bf06270 */
[----:B------:R-:W-:Y:S01]  /*1c50*/  IMAD.WIDE R32, R95, 0x2, R52 ;  /* 0x000000025f207825 */ /* 0x000fe200078e0234 */
[----:B------:R-:W-:Y:S02]  /*1c60*/  PRMT R30, RZ, 0x7610, R30 ;  /* 0x00007610ff1e7816 */ /* 0x000fe4000000001e */
[----:B------:R-:W-:Y:S01]  /*1c70*/  PRMT R31, RZ, 0x7610, R31 ;  /* 0x00007610ff1f7816 */ /* 0x000fe2000000001f */
[----:B------:R-:W-:Y:S01]  /*1c80*/  IMAD.WIDE R34, R93, 0x2, R52 ;  /* 0x000000025d227825 */ /* 0x000fe200078e0234 */
[----:B0-----:R-:W-:-:S03]  /*1c90*/  PRMT R28, RZ, 0x7610, R28 ;  /* 0x00007610ff1c7816 */ /* 0x001fc6000000001c */
[----:B------:R-:W-:Y:S01]  /*1ca0*/  IMAD.WIDE R40, R91, 0x2, R52 ;  /* 0x000000025b287825 */ /* 0x000fe200078e0234 */
[----:B------:R-:W-:-:S03]  /*1cb0*/  PRMT R29, RZ, 0x7610, R29 ;  /* 0x00007610ff1d7816 */ /* 0x000fc6000000001d */
[----:B------:R-:W-:Y:S01]  /*1cc0*/  IMAD.WIDE R42, R90, 0x2, R52 ;  /* 0x000000025a2a7825 */ /* 0x000fe200078e0234 */
[----:B------:R0:W5:Y:S01]  /*1cd0*/  @!P0 LDG.E.U16 R28, [R32.64] ;  /* 0x00000006201c8981 */ /* 0x000162000c1e1500 */
[----:B------:R-:W-:-:S03]  /*1ce0*/  ISETP.GE.AND P0, PT, R15, UR4, PT ;  /* 0x000000040f007c0c */ /* 0x000fc6000bf06270 */
[----:B------:R1:W3:Y:S01]  /*1cf0*/  @!P1 LDG.E.U16 R29, [R34.64] ;  /* 0x00000006221d9981 */ /* 0x0002e2000c1e1500 */
[----:B------:R-:W-:-:S03]  /*1d00*/  ISETP.GE.AND P1, PT, R16, UR4, PT ;  /* 0x0000000410007c0c */ /* 0x000fc6000bf26270 */
[----:B------:R1:W4:Y:S01]  /*1d10*/  @!P2 LDG.E.U16 R30, [R40.64] ;  /* 0x00000006281ea981 */ /* 0x000322000c1e1500 */
[----:B------:R-:W-:-:S03]  /*1d20*/  ISETP.GE.AND P2, PT, R17, UR4, PT ;  /* 0x0000000411007c0c */ /* 0x000fc6000bf46270 */
[----:B------:R1:W5:Y:S01]  /*1d30*/  @!P3 LDG.E.U16 R31, [R42.64] ;  /* 0x000000062a1fb981 */ /* 0x000362000c1e1500 */
[----:B------:R-:W-:Y:S01]  /*1d40*/  ISETP.GE.AND P3, PT, R18, UR4, PT ;  /* 0x0000000412007c0c */ /* 0x000fe2000bf66270 */
[----:B------:R-:W-:Y:S01]  /*1d50*/  IMAD.WIDE R44, R88, 0x2, R52 ;  /* 0x00000002582c7825 */ /* 0x000fe200078e0234 */
[----:B0-----:R-:W-:Y:S02]  /*1d60*/  PRMT R32, RZ, 0x7610, R32 ;  /* 0x00007610ff207816 */ /* 0x001fe40000000020 */
[----:B------:R-:W-:Y:S01]  /*1d70*/  PRMT R33, RZ, 0x7610, R33 ;  /* 0x00007610ff217816 */ /* 0x000fe20000000021 */
[----:B------:R-:W-:Y:S01]  /*1d80*/  IMAD.WIDE R46, R87, 0x2, R52 ;  /* 0x00000002572e7825 */ /* 0x000fe200078e0234 */
[----:B-1----:R-:W-:Y:S02]  /*1d90*/  PRMT R34, RZ, 0x7610, R34 ;  /* 0x00007610ff227816 */ /* 0x002fe40000000022 */
[----:B------:R-:W-:Y:S01]  /*1da0*/  PRMT R35, RZ, 0x7610, R35 ;  /* 0x00007610ff237816 */ /* 0x000fe20000000023 */
[--C-:B------:R-:W-:Y:S01]  /*1db0*/  IMAD.WIDE R42, R89, 0x2, R52.reuse ;  /* 0x00000002592a7825 */ /* 0x100fe200078e0234 */
[----:B------:R-:W-:Y:S01]  /*1dc0*/  ISETP.GE.AND P4, PT, R19, UR4, PT ;  /* 0x0000000413007c0c */ /* 0x000fe2000bf86270 */
[----:B------:R0:W5:Y:S02]  /*1dd0*/  @!P1 LDG.E.U16 R33, [R44.64] ;  /* 0x000000062c219981 */ /* 0x000164000c1e1500 */
[--C-:B------:R-:W-:Y:S01]  /*1de0*/  IMAD.WIDE R50, R86, 0x2, R52.reuse ;  /* 0x0000000256327825 */ /* 0x100fe200078e0234 */
[----:B------:R-:W-:Y:S01]  /*1df0*/  ISETP.GE.AND P1, PT, R21, UR4, PT ;  /* 0x0000000415007c0c */ /* 0x000fe2000bf26270 */
[----:B------:R1:W5:Y:S01]  /*1e00*/  @!P0 LDG.E.U16 R32, [R42.64] ;  /* 0x000000062a208981 */ /* 0x000362000c1e1500 */
[----:B------:R-:W-:Y:S01]  /*1e10*/  ISETP.GE.AND P0, PT, R20, UR4, PT ;  /* 0x0000000414007c0c */ /* 0x000fe2000bf06270 */
[----:B------:R-:W-:Y:S01]  /*1e20*/  IMAD.WIDE R54, R85, 0x2, R52 ;  /* 0x0000000255367825 */ /* 0x000fe200078e0234 */
[----:B------:R-:W-:Y:S01]  /*1e30*/  PRMT R40, RZ, 0x7610, R40 ;  /* 0x00007610ff287816 */ /* 0x000fe20000000028 */
[----:B------:R0:W5:Y:S01]  /*1e40*/  @!P2 LDG.E.U16 R34, [R46.64] ;  /* 0x000000062e22a981 */ /* 0x000162000c1e1500 */
[----:B------:R-:W-:-:S03]  /*1e50*/  ISETP.GE.AND P2, PT, R22, UR4, PT ;  /* 0x0000000416007c0c */ /* 0x000fc6000bf46270 */
[----:B------:R0:W5:Y:S01]  /*1e60*/  @!P3 LDG.E.U16 R35, [R50.64] ;  /* 0x000000063223b981 */ /* 0x000162000c1e1500 */
[----:B------:R-:W-:Y:S01]  /*1e70*/  ISETP.GE.AND P3, PT, R23, UR4, PT ;  /* 0x0000000417007c0c */ /* 0x000fe2000bf66270 */
[----:B------:R-:W-:Y:S01]  /*1e80*/  IMAD.WIDE R56, R48, 0x2, R52 ;  /* 0x0000000230387825 */ /* 0x000fe200078e0234 */
[----:B------:R-:W-:Y:S01]  /*1e90*/  PRMT R41, RZ, 0x7610, R41 ;  /* 0x00007610ff297816 */ /* 0x000fe20000000029 */
[----:B------:R0:W5:Y:S01]  /*1ea0*/  @!P4 LDG.E.U16 R40, [R54.64] ;  /* 0x000000063628c981 */ /* 0x000162000c1e1500 */
[----:B-1----:R-:W-:Y:S01]  /*1eb0*/  PRMT R42, RZ, 0x7610, R42 ;  /* 0x00007610ff2a7816 */ /* 0x002fe2000000002a */
[----:B0-----:R-:W-:Y:S01]  /*1ec0*/  IMAD.WIDE R46, R84, 0x2, R52 ;  /* 0x00000002542e7825 */ /* 0x001fe200078e0234 */
[----:B------:R-:W-:Y:S02]  /*1ed0*/  PRMT R43, RZ, 0x7610, R43 ;  /* 0x00007610ff2b7816 */ /* 0x000fe4000000002b */
[----:B------:R-:W-:Y:S01]  /*1ee0*/  PRMT R44, RZ, 0x7610, R44 ;  /* 0x00007610ff2c7816 */ /* 0x000fe2000000002c */
[--C-:B------:R-:W-:Y:S01]  /*1ef0*/  IMAD.WIDE R50, R83, 0x2, R52.reuse ;  /* 0x0000000253327825 */ /* 0x100fe200078e0234 */
[----:B------:R0:W5:Y:S03]  /*1f00*/  @!P0 LDG.E.U16 R41, [R46.64] ;  /* 0x000000062e298981 */ /* 0x000166000c1e1500 */
[----:B------:R-:W-:Y:S01]  /*1f10*/  IMAD.WIDE R54, R82, 0x2, R52 ;  /* 0x0000000252367825 */ /* 0x000fe200078e0234 */
[----:B------:R1:W5:Y:S04]  /*1f20*/  @!P1 LDG.E.U16 R42, [R50.64] ;  /* 0x00000006322a9981 */ /* 0x000368000c1e1500 */
[----:B------:R0:W5:Y:S04]  /*1f30*/  @!P2 LDG.E.U16 R43, [R54.64] ;  /* 0x00000006362ba981 */ /* 0x000168000c1e1500 */
[----:B------:R1:W5:Y:S04]  /*1f40*/  @!P3 LDG.E.U16 R44, [R56.64] ;  /* 0x00000006382cb981 */ /* 0x000368000c1e1500 */
[----:B------:R-:W-:Y:S01]  /*1f50*/  BAR.SYNC.DEFER_BLOCKING 0x0 ;  /* 0x0000000000007b1d */ /* 0x000fe20000010000 */
[----:B------:R-:W-:Y:S01]  /*1f60*/  ISETP.GE.AND P0, PT, R11, UR4, PT ;  /* 0x000000040b007c0c */ /* 0x000fe2000bf06270 */
[----:B0-----:R-:W-:-:S02]  /*1f70*/  IMAD.MOV.U32 R54, RZ, RZ, R59 ;  /* 0x000000ffff367224 */ /* 0x001fc400078e003b */
[----:B------:R-:W-:Y:S01]  /*1f80*/  IMAD.MOV.U32 R55, RZ, RZ, R61 ;  /* 0x000000ffff377224 */ /* 0x000fe200078e003d */
[----:B------:R-:W-:Y:S01]  /*1f90*/  PRMT R45, RZ, 0x7610, R45 ;  /* 0x00007610ff2d7816 */ /* 0x000fe2000000002d */
[----:B-1----:R-:W-:Y:S02]  /*1fa0*/  IMAD.MOV.U32 R50, RZ, RZ, R58 ;  /* 0x000000ffff327224 */ /* 0x002fe400078e003a */
[----:B------:R-:W-:Y:S02]  /*1fb0*/  IMAD.MOV.U32 R51, RZ, RZ, R60 ;  /* 0x000000ffff337224 */ /* 0x000fe400078e003c */
[----:B------:R-:W-:Y:S02]  /*1fc0*/  IMAD.MOV.U32 R56, RZ, RZ, R65 ;  /* 0x000000ffff387224 */ /* 0x000fe400078e0041 */
[----:B------:R-:W-:Y:S02]  /*1fd0*/  IMAD.MOV.U32 R57, RZ, RZ, R64 ;  /* 0x000000ffff397224 */ /* 0x000fe400078e0040 */
[----:B------:R-:W-:Y:S01]  /*1fe0*/  IMAD.WIDE R58, R27, 0x2, R54 ;  /* 0x000000021b3a7825 */ /* 0x000fe200078e0236 */
[----:B------:R-:W-:-:S02]  /*1ff0*/  PRMT R46, RZ, 0x7610, R46 ;  /* 0x00007610ff2e7816 */ /* 0x000fc4000000002e */
[----:B------:R-:W-:Y:S01]  /*2000*/  PRMT R47, RZ, 0x7610, R47 ;  /* 0x00007610ff2f7816 */ /* 0x000fe2000000002f */
[----:B------:R-:W-:-:S04]  /*2010*/  IMAD.WIDE R60, R27, 0x2, R56 ;  /* 0x000000021b3c7825 */ /* 0x000fc800078e0238 */
[----:B------:R-:W-:Y:S01]  /*2020*/  IMAD.WIDE R64, R27, 0x2, R50 ;  /* 0x000000021b407825 */ /* 0x000fe200078e0232 */
[----:B------:R0:W5:Y:S04]  /*2030*/  @!P0 LDG.E.U16 R45, [R58.64] ;  /* 0x000000063a2d8981 */ /* 0x000168000c1e1500 */
[----:B------:R1:W5:Y:S04]  /*2040*/  @!P0 LDG.E.U16 R46, [R60.64] ;  /* 0x000000063c2e8981 */ /* 0x000368000c1e1500 */
[----:B------:R1:W5:Y:S01]  /*2050*/  @!P0 LDG.E.U16 R47, [R64.64] ;  /* 0x00000006402f8981 */ /* 0x000362000c1e1500 */
[----:B0-----:R-:W-:-:S02]  /*2060*/  IMAD.MOV.U32 R58, RZ, RZ, R105 ;  /* 0x000000ffff3a7224 */ /* 0x001fc400078e0069 */
[----:B------:R-:W-:Y:S01]  /*2070*/  IMAD.MOV.U32 R59, RZ, RZ, R108 ;  /* 0x000000ffff3b7224 */ /* 0x000fe200078e006c */
[----:B------:R-:W-:-:S03]  /*2080*/  PRMT R105, RZ, 0x7610, R105 ;  /* 0x00007610ff697816 */ /* 0x000fc60000000069 */
[----:B-1----:R-:W-:Y:S01]  /*2090*/  IMAD.WIDE R60, R27, 0x2, R58 ;  /* 0x000000021b3c7825 */ /* 0x002fe200078e023a */
[----:B------:R-:W-:-:S03]  /*20a0*/  PRMT R108, RZ, 0x7610, R108 ;  /* 0x00007610ff6c7816 */ /* 0x000fc6000000006c */
[----:B------:R-:W-:Y:S01]  /*20b0*/  IMAD.MOV.U32 R64, RZ, RZ, R111 ;  /* 0x000000ffff407224 */ /* 0x000fe200078e006f */
[----:B------:R0:W5:Y:S01]  /*20c0*/  @!P0 LDG.E.U16 R105, [R60.64] ;  /* 0x000000063c698981 */ /* 0x000162000c1e1500 */
[----:B------:R-:W-:-:S04]  /*20d0*/  IMAD.MOV.U32 R65, RZ, RZ, R110 ;  /* 0x000000ffff417224 */ /* 0x000fc800078e006e */
[----:B------:R-:W-:-:S04]  /*20e0*/  IMAD.WIDE R110, R27, 0x2, R64 ;  /* 0x000000021b6e7825 */ /* 0x000fc800078e0240 */
[----:B0-----:R-:W-:Y:S01]  /*20f0*/  IMAD.MOV.U32 R60, RZ, RZ, R112 ;  /* 0x000000ffff3c7224 */ /* 0x001fe200078e0070 */
[----:B------:R0:W5:Y:S01]  /*2100*/  @!P0 LDG.E.U16 R108, [R110.64] ;  /* 0x000000066e6c8981 */ /* 0x000162000c1e1500 */
[--C-:B------:R-:W-:Y:S01]  /*2110*/  IMAD.MOV.U32 R61, RZ, RZ, R109.reuse ;  /* 0x000000ffff3d7224 */ /* 0x100fe200078e006d */
[----:B------:R-:W-:Y:S01]  /*2120*/  PRMT R109, RZ, 0x7610, R109 ;  /* 0x00007610ff6d7816 */ /* 0x000fe2000000006d */
[----:B------:R-:W-:-:S04]  /*2130*/  IMAD.WIDE R112, R27, 0x2, R68 ;  /* 0x000000021b707825 */ /* 0x000fc800078e0244 */
[----:B0-----:R-:W-:-:S05]  /*2140*/  IMAD.WIDE R110, R27, 0x2, R60 ;  /* 0x000000021b6e7825 */ /* 0x001fca00078e023c */
[----:B------:R0:W5:Y:S02]  /*2150*/  @!P0 LDG.E.U16 R109, [R110.64] ;  /* 0x000000066e6d8981 */ /* 0x000164000c1e1500 */
[----:B0-----:R-:W-:Y:S02]  /*2160*/  PRMT R110, RZ, 0x7610, R110 ;  /* 0x00007610ff6e7816 */ /* 0x001fe4000000006e */
[----:B------:R-:W-:-:S04]  /*2170*/  PRMT R111, RZ, 0x7610, R111 ;  /* 0x00007610ff6f7816 */ /* 0x000fc8000000006f */
[----:B------:R0:W5:Y:S01]  /*2180*/  @!P0 LDG.E.U16 R110, [R112.64] ;  /* 0x00000006706e8981 */ /* 0x000162000c1e1500 */
[----:B------:R-:W-:-:S04]  /*2190*/  IMAD.WIDE R120, R27, 0x2, R66 ;  /* 0x000000021b787825 */ /* 0x000fc800078e0242 */
[----:B0-----:R-:W-:-:S05]  /*21a0*/  IMAD.WIDE R112, R27, 0x2, R70 ;  /* 0x000000021b707825 */ /* 0x001fca00078e0246 */
[----:B------:R0:W5:Y:S02]  /*21b0*/  @!P0 LDG.E.U16 R111, [R112.64] ;  /* 0x00000006706f8981 */ /* 0x000164000c1e1500 */
[----:B0-----:R-:W-:Y:S02]  /*21c0*/  PRMT R112, RZ, 0x7610, R112 ;  /* 0x00007610ff707816 */ /* 0x001fe40000000070 */
[----:B------:R-:W-:-:S04]  /*21d0*/  PRMT R113, RZ, 0x7610, R113 ;  /* 0x00007610ff717816 */ /* 0x000fc80000000071 */
[----:B------:R0:W5:Y:S01]  /*21e0*/  @!P0 LDG.E.U16 R112, [R120.64] ;  /* 0x0000000678708981 */ /* 0x000162000c1e1500 */
[----:B------:R-:W-:Y:S01]  /*21f0*/  PRMT R114, RZ, 0x7610, R114 ;  /* 0x00007610ff727816 */ /* 0x000fe20000000072 */
[----:B0-----:R-:W-:-:S05]  /*2200*/  IMAD.WIDE R120, R27, 0x2, R72 ;  /* 0x000000021b787825 */ /* 0x001fca00078e0248 */
[----:B------:R0:W5:Y:S01]  /*2210*/  @!P0 LDG.E.U16 R113, [R120.64] ;  /* 0x0000000678718981 */ /* 0x000162000c1e1500 */
[----:B------:R-:W-:Y:S01]  /*2220*/  PRMT R117, RZ, 0x7610, R117 ;  /* 0x00007610ff757816 */ /* 0x000fe20000000075 */
[----:B0-----:R-:W-:-:S05]  /*2230*/  IMAD.WIDE R120, R27, 0x2, R62 ;  /* 0x000000021b787825 */ /* 0x001fca00078e023e */
[----:B------:R0:W5:Y:S01]  /*2240*/  @!P0 LDG.E.U16 R114, [R120.64] ;  /* 0x0000000678728981 */ /* 0x000162000c1e1500 */
[----:B------:R-:W-:Y:S01]  /*2250*/  PRMT R119, RZ, 0x7610, R119 ;  /* 0x00007610ff777816 */ /* 0x000fe20000000077 */
[----:B0-----:R-:W-:-:S05]  /*2260*/  IMAD.WIDE R120, R27, 0x2, R74 ;  /* 0x000000021b787825 */ /* 0x001fca00078e024a */
[----:B------:R0:W5:Y:S01]  /*2270*/  @!P0 LDG.E.U16 R117, [R120.64] ;  /* 0x0000000678758981 */ /* 0x000162000c1e1500 */
[----:B------:R-:W-:Y:S01]  /*2280*/  LOP3.LUT R107, R107, R106, RZ, 0x3c, !PT ;  /* 0x0000006a6b6b7212 */ /* 0x000fe200078e3cff */
[----:B0-----:R-:W-:-:S03]  /*2290*/  IMAD.WIDE R120, R27, 0x2, R76 ;  /* 0x000000021b787825 */ /* 0x001fc600078e024c */
[C---:B------:R-:W-:Y:S02]  /*22a0*/  LOP3.LUT R106, R107.reuse, R106, RZ, 0x3c, !PT ;  /* 0x0000006a6b6a7212 */ /* 0x040fe400078e3cff */
[----:B------:R0:W5:Y:S01]  /*22b0*/  @!P0 LDG.E.U16 R119, [R120.64] ;  /* 0x0000000678778981 */ /* 0x000162000c1e1500 */
[----:B------:R-:W-:Y:S02]  /*22c0*/  PRMT R122, RZ, 0x7610, R122 ;  /* 0x00007610ff7a7816 */ /* 0x000fe4000000007a */
[----:B------:R-:W-:Y:S01]  /*22d0*/  LOP3.LUT R107, R107, R106, RZ, 0x3c, !PT ;  /* 0x0000006a6b6b7212 */ /* 0x000fe200078e3cff */
[----:B0-----:R-:W-:Y:S01]  /*22e0*/  IMAD.WIDE R120, R27, 0x2, R78 ;  /* 0x000000021b787825 */ /* 0x001fe200078e024e */
[----:B--2---:R0:W-:Y:S02]  /*22f0*/  STS.U16 [R49], R118 ;  /* 0x0000007631007388 */ /* 0x0041e40000000400 */
[----:B0-----:R-:W-:-:S06]  /*2300*/  PRMT R118, RZ, 0x7610, R118 ;  /* 0x00007610ff767816 */ /* 0x001fcc0000000076 */
[----:B------:R0:W2:Y:S01]  /*2310*/  @!P0 LDG.E.U16 R118, [R120.64] ;  /* 0x0000000678768981 */ /* 0x0000a2000c1e1500 */
[----:B------:R-:W-:Y:S01]  /*2320*/  PRMT R123, RZ, 0x7610, R123 ;  /* 0x00007610ff7b7816 */ /* 0x000fe2000000007b */
[----:B0-----:R-:W-:-:S05]  /*2330*/  IMAD.WIDE R120, R27, 0x2, R80 ;  /* 0x000000021b787825 */ /* 0x001fca00078e0250 */
[----:B------:R0:W2:Y:S02]  /*2340*/  @!P0 LDG.E.U16 R122, [R120.64] ;  /* 0x00000006787a8981 */ /* 0x0000a4000c1e1500 */
[----:B0-----:R-:W-:-:S05]  /*2350*/  IMAD.WIDE R120, R27, 0x2, R106 ;  /* 0x000000021b787825 */ /* 0x001fca00078e026a */
[----:B------:R-:W2:Y:S04]  /*2360*/  @!P0 LDG.E.U16 R123, [R120.64] ;  /* 0x00000006787b8981 */ /* 0x000ea8000c1e1500 */
[----:B---3--:R-:W-:Y:S04]  /*2370*/  STS.U16 [R49+0x100], R116 ;  /* 0x0001007431007388 */ /* 0x008fe80000000400 */
[----:B----4-:R-:W-:Y:S04]  /*2380*/  STS.U16 [R49+0x200], R115 ;  /* 0x0002007331007388 */ /* 0x010fe80000000400 */
[----:B-----5:R-:W-:Y:S04]  /*2390*/  STS.U16 [R49+0x300], R31 ;  /* 0x0003001f31007388 */ /* 0x020fe80000000400 */
[----:B------:R-:W-:Y:S04]  /*23a0*/  STS.U16 [R49+0x400], R33 ;  /* 0x0004002131007388 */ /* 0x000fe80000000400 */
        /* <DEDUP_REMOVED lines=22> */
[----:B--2---:R-:W-:Y:S04]  /*2510*/  STS.U16 [R100+0xe80], R118 ;  /* 0x000e807664007388 */ /* 0x004fe80000000400 */
[----:B------:R-:W-:Y:S04]  /*2520*/  STS.U16 [R101+0xb00], R110 ;  /* 0x000b006e65007388 */ /* 0x000fe80000000400 */
[----:B------:R-:W-:Y:S04]  /*2530*/  STS.U16 [R101+0xf00], R122 ;  /* 0x000f007a65007388 */ /* 0x000fe80000000400 */
[----:B------:R-:W-:Y:S04]  /*2540*/  STS.U16 [R102+0xb80], R111 ;  /* 0x000b806f66007388 */ /* 0x000fe80000000400 */
[----:B------:R-:W-:Y:S04]  /*2550*/  STS.U16 [R102+0xf80], R123 ;  /* 0x000f807b66007388 */ /* 0x000fe80000000400 */
[----:B------:R-:W-:Y:S06]  /*2560*/  BAR.SYNC.DEFER_BLOCKING 0x0 ;  /* 0x0000000000007b1d */ /* 0x000fec0000010000 */
[----:B------:R-:W-:Y:S04]  /*2570*/  LDSM.16.MT88.4 R40, [R7] ;  /* 0x000000000728783b */ /* 0x000fe80000004200 */
[----:B------:R-:W0:Y:S04]  /*2580*/  LDSM.16.M88.4 R28, [R6+0x800] ;  /* 0x00080000061c783b */ /* 0x000e280000000200 */
[----:B------:R-:W1:Y:S04]  /*2590*/  LDSM.16.MT88.4 R32, [R7+0x200] ;  /* 0x000200000720783b */ /* 0x000e680000004200 */
[----:B------:R-:W-:Y:S01]  /*25a0*/  LDSM.16.M88.4 R44, [R103+0x800] ;  /* 0x00080000672c783b */ /* 0x000fe20000000200 */
[----:B0-----:R-:W-:Y:S03]  /*25b0*/  HMMA.16816.F32 R36, R40, R28, R36 ;  /* 0x0000001c2824723c */ /* 0x001fe60000001824 */
[----:B------:R-:W0:Y:S11]  /*25c0*/  LDSM.16.MT88.4 R40, [R7+0x400] ;  /* 0x000400000728783b */ /* 0x000e360000004200 */
[----:B------:R-:W-:Y:S10]  /*25d0*/  @!UPT UIADD3 URZ, URZ, URZ, URZ ;  /* 0x0000003f3f3ff290 */ /* 0x000ff4000fffe03f */
[----:B-1----:R-:W-:Y:S01]  /*25e0*/  HMMA.16816.F32 R32, R32, R30, R36 ;  /* 0x0000001e2020723c */ /* 0x002fe20000001824 */
[----:B------:R-:W1:Y:S01]  /*25f0*/  LDSM.16.MT88.4 R36, [R7+0x600] ;  /* 0x000600000724783b */ /* 0x000e620000004200 */
[----:B------:R-:W-:-:S04]  /*2600*/  IADD3 R104, R104, -0x1, RZ ;  /* 0xffffffff68687810 */ /* 0x000fc80007ffe0ff */
[----:B------:R-:W-:Y:S11]  /*2610*/  ISETP.NE.U32.AND P0, PT, R104, RZ, PT ;  /* 0x000000ff6800720c */ /* 0x000ff60003f05070 */
[----:B------:R-:W-:Y:S07]  /*2620*/  @!UPT UIADD3 URZ, URZ, URZ, URZ ;  /* 0x0000003f3f3ff290 */ /* 0x000fee000fffe03f */
[----:B0-----:R-:W-:Y:S01]  /*2630*/  HMMA.16816.F32 R32, R40, R44, R32 ;  /* 0x0000002c2820723c */ /* 0x001fe20000001820 */
[----:B------:R-:W-:Y:S01]  /*2640*/  IMAD.WIDE R60, R25, 0x2, R60 ;  /* 0x00000002193c7825 */ /* 0x000fe200078e023c */
[----:B------:R-:W-:-:S03]  /*2650*/  UIADD3 UR4, UR4, -0x40, URZ ;  /* 0xffffffc004047890 */ /* 0x000fc6000fffe03f */
[----:B------:R-:W-:-:S04]  /*2660*/  IMAD.WIDE R64, R25, 0x2, R64 ;  /* 0x0000000219407825 */ /* 0x000fc800078e0240 */
[----:B------:R-:W-:-:S04]  /*2670*/  IMAD.WIDE R58, R25, 0x2, R58 ;  /* 0x00000002193a7825 */ /* 0x000fc800078e023a */
[----:B------:R-:W-:-:S04]  /*2680*/  IMAD.WIDE R28, R25, 0x2, R106 ;  /* 0x00000002191c7825 */ /* 0x000fc800078e026a */
[----:B------:R-:W-:-:S04]  /*2690*/  IMAD.WIDE R50, R25, 0x2, R50 ;  /* 0x0000000219327825 */ /* 0x000fc800078e0232 */
[----:B------:R-:W-:-:S03]  /*26a0*/  IMAD.WIDE R56, R25, 0x2, R56 ;  /* 0x0000000219387825 */ /* 0x000fc600078e0238 */
[----:B-1----:R-:W-:Y:S01]  /*26b0*/  HMMA.16816.F32 R36, R36, R46, R32 ;  /* 0x0000002e2424723c */ /* 0x002fe20000001820 */
[----:B------:R-:W-:-:S04]  /*26c0*/  IMAD.WIDE R54, R25, 0x2, R54 ;  /* 0x0000000219367825 */ /* 0x000fc800078e0236 */
[----:B------:R-:W-:Y:S02]  /*26d0*/  IMAD.MOV.U32 R112, RZ, RZ, R60 ;  /* 0x000000ffff707224 */ /* 0x000fe400078e003c */
[----:B------:R-:W-:Y:S02]  /*26e0*/  IMAD.MOV.U32 R109, RZ, RZ, R61 ;  /* 0x000000ffff6d7224 */ /* 0x000fe400078e003d */
[----:B------:R-:W-:Y:S02]  /*26f0*/  IMAD.MOV.U32 R111, RZ, RZ, R64 ;  /* 0x000000ffff6f7224 */ /* 0x000fe400078e0040 */
[----:B------:R-:W-:Y:S02]  /*2700*/  IMAD.MOV.U32 R110, RZ, RZ, R65 ;  /* 0x000000ffff6e7224 */ /* 0x000fe400078e0041 */
[----:B------:R-:W-:Y:S02]  /*2710*/  IMAD.MOV.U32 R105, RZ, RZ, R58 ;  /* 0x000000ffff697224 */ /* 0x000fe400078e003a */
[----:B------:R-:W-:-:S02]  /*2720*/  IMAD.MOV.U32 R108, RZ, RZ, R59 ;  /* 0x000000ffff6c7224 */ /* 0x000fc400078e003b */
[----:B------:R-:W-:-:S04]  /*2730*/  IMAD.WIDE R80, R25, 0x2, R80 ;  /* 0x0000000219507825 */ /* 0x000fc800078e0250 */
[----:B------:R-:W-:-:S04]  /*2740*/  IMAD.WIDE R78, R25, 0x2, R78 ;  /* 0x00000002194e7825 */ /* 0x000fc800078e024e */
[----:B------:R-:W-:Y:S02]  /*2750*/  IMAD.MOV.U32 R107, RZ, RZ, R28 ;  /* 0x000000ffff6b7224 */ /* 0x000fe400078e001c */
[----:B------:R-:W-:Y:S02]  /*2760*/  IMAD.MOV.U32 R106, RZ, RZ, R29 ;  /* 0x000000ffff6a7224 */ /* 0x000fe400078e001d */
[----:B------:R-:W-:-:S04]  /*2770*/  IMAD.WIDE R76, R25, 0x2, R76 ;  /* 0x00000002194c7825 */ /* 0x000fc800078e024c */
[----:B------:R-:W-:-:S04]  /*2780*/  IMAD.WIDE R74, R25, 0x2, R74 ;  /* 0x00000002194a7825 */ /* 0x000fc800078e024a */
[----:B------:R-:W-:-:S04]  /*2790*/  IMAD.WIDE R62, R25, 0x2, R62 ;  /* 0x00000002193e7825 */ /* 0x000fc800078e023e */
[----:B------:R-:W-:-:S04]  /*27a0*/  IMAD.WIDE R72, R25, 0x2, R72 ;  /* 0x0000000219487825 */ /* 0x000fc800078e0248 */
[----:B------:R-:W-:-:S04]  /*27b0*/  IMAD.WIDE R66, R25, 0x2, R66 ;  /* 0x0000000219427825 */ /* 0x000fc800078e0242 */
[----:B------:R-:W-:-:S04]  /*27c0*/  IMAD.WIDE R70, R25, 0x2, R70 ;  /* 0x0000000219467825 */ /* 0x000fc800078e0246 */
[----:B------:R-:W-:-:S04]  /*27d0*/  IMAD.WIDE R68, R25, 0x2, R68 ;  /* 0x0000000219447825 */ /* 0x000fc800078e0244 */
[----:B------:R-:W-:Y:S02]  /*27e0*/  IMAD.MOV.U32 R58, RZ, RZ, R50 ;  /* 0x000000ffff3a7224 */ /* 0x000fe400078e0032 */
[----:B------:R-:W-:Y:S02]  /*27f0*/  IMAD.MOV.U32 R60, RZ, RZ, R51 ;  /* 0x000000ffff3c7224 */ /* 0x000fe400078e0033 */
[----:B------:R-:W-:-:S04]  /*2800*/  IMAD.WIDE R52, R26, 0x2, R52 ;  /* 0x000000021a347825 */ /* 0x000fc800078e0234 */
[----:B------:R-:W-:Y:S02]  /*2810*/  IMAD.MOV.U32 R65, RZ, RZ, R56 ;  /* 0x000000ffff417224 */ /* 0x000fe400078e0038 */
[----:B------:R-:W-:Y:S02]  /*2820*/  IMAD.MOV.U32 R64, RZ, RZ, R57 ;  /* 0x000000ffff407224 */ /* 0x000fe400078e0039 */
[----:B------:R-:W-:Y:S02]  /*2830*/  IMAD.MOV.U32 R59, RZ, RZ, R54 ;  /* 0x000000ffff3b7224 */ /* 0x000fe400078e0036 */
[----:B------:R-:W-:Y:S01]  /*2840*/  IMAD.MOV.U32 R61, RZ, RZ, R55 ;  /* 0x000000ffff3d7224 */ /* 0x000fe200078e0037 */
[----:B------:R-:W-:Y:S05]  /*2850*/  @P0 BRA `(.L_x_1) ;  /* 0xfffff2f000000947 */ /* 0x000fea000383ffff */
[----:B------:R-:W-:Y:S02]  /*2860*/  F2FP.PACK_AB R38, R39, R38 ;  /* 0x000000262726723e */ /* 0x000fe400000000ff */
[----:B------:R-:W-:Y:S02]  /*2870*/  F2FP.PACK_AB R36, R37, R36 ;  /* 0x000000242524723e */ /* 0x000fe400000000ff */
.L_x_0:
[----:B------:R-:W-:Y:S01]  /*2880*/  BAR.SYNC.DEFER_BLOCKING 0x0 ;  /* 0x0000000000007b1d */ /* 0x000fe20000010000 */
[----:B------:R-:W-:Y:S01]  /*2890*/  SHF.R.S32.HI R9, RZ, 0x3, R0 ;  /* 0x00000003ff097819 */ /* 0x000fe20000011400 */
[C---:B------:R-:W-:Y:S01]  /*28a0*/  IMAD.SHL.U32 R6, R0.reuse, 0x40, RZ ;  /* 0x0000004000067824 */ /* 0x040fe200078e00ff */
[----:B------:R-:W-:Y:S01]  /*28b0*/  LOP3.LUT R3, R3, 0x3c, RZ, 0xc0, !PT ;  /* 0x0000003c03037812 */ /* 0x000fe200078ec0ff */
[----:B------:R-:W-:Y:S01]  /*28c0*/  IMAD.SHL.U32 R8, R0, 0x8, RZ ;  /* 0x0000000800087824 */ /* 0x000fe200078e00ff */
[----:B------:R-:W-:-:S02]  /*28d0*/  SGXT R9, R9, 0x1 ;  /* 0x000000010909781a */ /* 0x000fc40000000200 */
[----:B------:R-:W-:Y:S02]  /*28e0*/  LOP3.LUT R7, R0, 0x20, RZ, 0xc0, !PT ;  /* 0x0000002000077812 */ /* 0x000fe400078ec0ff */
[----:B------:R-:W-:Y:S02]  /*28f0*/  LOP3.LUT R9, R9, 0xc0, RZ, 0xc0, !PT ;  /* 0x000000c009097812 */ /* 0x000fe400078ec0ff */
[----:B------:R-:W-:Y:S01]  /*2900*/  LOP3.LUT R6, R3, 0x40, R6, 0xf8, !PT ;  /* 0x0000004003067812 */ /* 0x000fe200078ef806 */
[----:B------:R-:W-:Y:S01]  /*2910*/  IMAD.SHL.U32 R3, R7, 0x2, RZ ;  /* 0x0000000207037824 */ /* 0x000fe200078e00ff */
[----:B------:R-:W-:Y:S02]  /*2920*/  LOP3.LUT R8, R9, 0x38, R8, 0xf8, !PT ;  /* 0x0000003809087812 */ /* 0x000fe400078ef808 */
[----:B------:R-:W-:Y:S01]  /*2930*/  LEA.HI R7, R7, R6, RZ, 0x1c ;  /* 0x0000000607077211 */ /* 0x000fe200078fe0ff */
[----:B------:R-:W-:Y:S01]  /*2940*/  IMAD R6, R4, c[0x0][0x194], RZ ;  /* 0x0000650004067a24 */ /* 0x000fe200078e02ff */
[----:B------:R-:W-:-:S02]  /*2950*/  LOP3.LUT R11, R8, R3, RZ, 0x3c, !PT ;  /* 0x00000003080b7212 */ /* 0x000fc400078e3cff */
[----:B------:R-:W-:Y:S02]  /*2960*/  PRMT R12, R36, 0x7632, R12 ;  /* 0x00007632240c7816 */ /* 0x000fe4000000000c */
[C---:B------:R-:W-:Y:S02]  /*2970*/  LOP3.LUT R3, R7.reuse, 0x4, RZ, 0x3c, !PT ;  /* 0x0000000407037812 */ /* 0x040fe400078e3cff */
[C---:B------:R-:W-:Y:S01]  /*2980*/  LOP3.LUT R8, R7.reuse, 0x40, RZ, 0x3c, !PT ;  /* 0x0000004007087812 */ /* 0x040fe200078e3cff */
[----:B------:R0:W-:Y:S01]  /*2990*/  STS.U16 [R7], R36 ;  /* 0x0000002407007388 */ /* 0x0001e20000000400 */
[----:B------:R-:W-:Y:S02]  /*29a0*/  PRMT R14, R38, 0x7632, R14 ;  /* 0x00007632260e7816 */ /* 0x000fe4000000000e */
[----:B------:R-:W-:Y:S01]  /*29b0*/  LOP3.LUT R9, R7, 0x44, RZ, 0x3c, !PT ;  /* 0x0000004407097812 */ /* 0x000fe200078e3cff */
[----:B------:R1:W-:Y:S01]  /*29c0*/  STS.U16 [R3+0x100], R12 ;  /* 0x0001000c03007388 */ /* 0x0003e20000000400 */
[----:B------:R-:W-:-:S02]  /*29d0*/  SHF.R.S32.HI R0, RZ, 0x4, R0 ;  /* 0x00000004ff007819 */ /* 0x000fc40000011400 */
[----:B------:R-:W-:Y:S01]  /*29e0*/  ISETP.GE.AND P0, PT, R4, c[0x0][0x178], PT ;  /* 0x00005e0004007a0c */ /* 0x000fe20003f06270 */
[----:B------:R2:W-:Y:S01]  /*29f0*/  STS.U16 [R8+0x80], R38 ;  /* 0x0000802608007388 */ /* 0x0005e20000000400 */
[----:B------:R-:W-:Y:S02]  /*2a00*/  SGXT R0, R0, 0x1 ;  /* 0x000000010000781a */ /* 0x000fe40000000200 */
[----:B------:R-:W-:Y:S01]  /*2a10*/  LOP3.LUT R4, R5, R2, RZ, 0xfc, !PT ;  /* 0x0000000205047212 */ /* 0x000fe200078efcff */
[----:B------:R3:W-:Y:S01]  /*2a20*/  STS.U16 [R9+0x180], R14 ;  /* 0x0001800e09007388 */ /* 0x0007e20000000400 */
[----:B------:R-:W-:Y:S02]  /*2a30*/  LOP3.LUT R11, R11, 0x104, R0, 0xf8, !PT ;  /* 0x000001040b0b7812 */ /* 0x000fe400078ef800 */
[--C-:B------:R-:W-:Y:S01]  /*2a40*/  LOP3.LUT R0, R5, 0xc, R2.reuse, 0xfe, !PT ;  /* 0x0000000c05007812 */ /* 0x100fe200078efe02 */
[----:B------:R-:W-:Y:S01]  /*2a50*/  BAR.SYNC.DEFER_BLOCKING 0x0 ;  /* 0x0000000000007b1d */ /* 0x000fe20000010000 */
[----:B------:R-:W-:Y:S01]  /*2a60*/  LOP3.LUT R10, R11, 0x4, RZ, 0x3c, !PT ;  /* 0x000000040b0a7812 */ /* 0x000fe200078e3cff */
[----:B0-----:R-:W-:Y:S01]  /*2a70*/  IMAD R7, R4, c[0x0][0x198], RZ ;  /* 0x0000660004077a24 */ /* 0x001fe200078e02ff */
[----:B-1----:R-:W-:-:S02]  /*2a80*/  LOP3.LUT R3, R5, 0x4, R2, 0xfe, !PT ;  /* 0x0000000405037812 */ /* 0x002fc400078efe02 */
[----:B------:R-:W-:Y:S02]  /*2a90*/  LOP3.LUT R5, R5, 0x8, R2, 0xfe, !PT ;  /* 0x0000000805057812 */ /* 0x000fe400078efe02 */
[----:B--2---:R-:W-:Y:S01]  /*2aa0*/  LEA R8, P1, R6, c[0x0][0x170], 0x1 ;  /* 0x00005c0006087a11 */ /* 0x004fe200078208ff */
[C---:B---3--:R-:W-:Y:S01]  /*2ab0*/  IMAD R9, R3.reuse, c[0x0][0x198], RZ ;  /* 0x0000660003097a24 */ /* 0x048fe200078e02ff */
[----:B------:R-:W-:Y:S02]  /*2ac0*/  ISETP.LT.AND P3, PT, R4, c[0x0][0x17c], !P0 ;  /* 0x00005f0004007a0c */ /* 0x000fe40004761270 */
[----:B------:R-:W-:Y:S02]  /*2ad0*/  ISETP.LT.AND P2, PT, R3, c[0x0][0x17c], !P0 ;  /* 0x00005f0003007a0c */ /* 0x000fe40004741270 */
[----:B------:R-:W-:Y:S02]  /*2ae0*/  LEA.HI.X.SX32 R12, R6, c[0x0][0x174], 0x1, P1 ;  /* 0x00005d00060c7a11 */ /* 0x000fe400008f0eff */
[----:B------:R-:W-:-:S02]  /*2af0*/  ISETP.LT.AND P1, PT, R5, c[0x0][0x17c], !P0 ;  /* 0x00005f0005007a0c */ /* 0x000fc40004721270 */
[C---:B------:R-:W-:Y:S02]  /*2b00*/  ISETP.LT.AND P0, PT, R0.reuse, c[0x0][0x17c], !P0 ;  /* 0x00005f0000007a0c */ /* 0x040fe40004701270 */
[-C--:B------:R-:W-:Y:S02]  /*2b10*/  LEA R2, P4, R7, R8.reuse, 0x1 ;  /* 0x0000000807027211 */ /* 0x080fe400078808ff */
[----:B------:R-:W-:Y:S02]  /*2b20*/  LEA R4, P6, R9, R8, 0x1 ;  /* 0x0000000809047211 */ /* 0x000fe400078c08ff */
[----:B------:R-:W-:Y:S01]  /*2b30*/  LEA.HI.X.SX32 R3, R7, R12, 0x1, P4 ;  /* 0x0000000c07037211 */ /* 0x000fe200020f0eff */
[----:B------:R0:W1:Y:S04]  /*2b40*/  LDS R13, [R11] ;  /* 0x000000000b0d7984 */ /* 0x0000680000000800 */
[----:B------:R2:W3:Y:S01]  /*2b50*/  LDS R15, [R10] ;  /* 0x000000000a0f7984 */ /* 0x0004e20000000800 */
[----:B0-----:R-:W-:-:S02]  /*2b60*/  IMAD R11, R0, c[0x0][0x198], RZ ;  /* 0x00006600000b7a24 */ /* 0x001fc400078e02ff */
[----:B--2---:R-:W-:Y:S01]  /*2b70*/  IMAD R10, R5, c[0x0][0x198], RZ ;  /* 0x00006600050a7a24 */ /* 0x004fe200078e02ff */
[----:B------:R-:W-:-:S04]  /*2b80*/  LEA.HI.X.SX32 R5, R9, R12, 0x1, P6 ;  /* 0x0000000c09057211 */ /* 0x000fc800030f0eff */
[CC--:B------:R-:W-:Y:S02]  /*2b90*/  LEA R6, P5, R10.reuse, R8.reuse, 0x1 ;  /* 0x000000080a067211 */ /* 0x0c0fe400078a08ff */
[C---:B------:R-:W-:Y:S02]  /*2ba0*/  LEA R8, P4, R11.reuse, R8, 0x1 ;  /* 0x000000080b087211 */ /* 0x040fe400078808ff */
[-C--:B------:R-:W-:Y:S02]  /*2bb0*/  LEA.HI.X.SX32 R7, R10, R12.reuse, 0x1, P5 ;  /* 0x0000000c0a077211 */ /* 0x080fe400028f0eff */
[----:B------:R-:W-:Y:S02]  /*2bc0*/  LEA.HI.X.SX32 R9, R11, R12, 0x1, P4 ;  /* 0x0000000c0b097211 */ /* 0x000fe400020f0eff */
[----:B-1----:R-:W-:Y:S01]  /*2bd0*/  PRMT R0, R13, 0x7632, R0 ;  /* 0x000076320d007816 */ /* 0x002fe20000000000 */
[----:B------:R0:W-:Y:S04]  /*2be0*/  @P3 STG.E.U16 [R2.64], R13 ;  /* 0x0000000d02003986 */ /* 0x0001e8000c101506 */
[----:B---3--:R0:W-:Y:S04]  /*2bf0*/  @P2 STG.E.U16 [R4.64], R15 ;  /* 0x0000000f04002986 */ /* 0x0081e8000c101506 */
[----:B------:R0:W-:Y:S01]  /*2c00*/  @P1 STG.E.U16 [R6.64], R0 ;  /* 0x0000000006001986 */ /* 0x0001e2000c101506 */
[----:B------:R-:W-:Y:S05]  /*2c10*/  @!P0 EXIT ;  /* 0x000000000000894d */ /* 0x000fea0003800000 */
[----:B0-----:R-:W-:-:S05]  /*2c20*/  PRMT R4, R15, 0x7632, R4 ;  /* 0x000076320f047816 */ /* 0x001fca0000000004 */
[----:B------:R-:W-:Y:S01]  /*2c30*/  STG.E.U16 [R8.64], R4 ;  /* 0x0000000408007986 */ /* 0x000fe2000c101506 */
[----:B------:R-:W-:Y:S05]  /*2c40*/  EXIT ;  /* 0x000000000000794d */ /* 0x000fea0003800000 */
.L_x_2:
[----:B------:R-:W-:-:S00]  /*2c50*/  BRA `(.L_x_2) ;  /* 0xfffffff000007947 */ /* 0x000fc0000383ffff */
[----:B------:R-:W-:-:S00]  /*2c60*/  NOP ;  /* 0x0000000000007918 */ /* 0x000fc00000000000 */
        /* <DEDUP_REMOVED lines=9> */
.L_x_3:


//--------------------- .nv.shared.matmul_kernel  --------------------------
	.section	.nv.shared.matmul_kernel,"aw",@nobits
	.sectionflags	@""
	.align	16
